//
// Generated by NVIDIA NVVM Compiler
//
// Compiler Build ID: CL-36424714
// Cuda compilation tools, release 13.0, V13.0.88
// Based on NVVM 20.0.0
//

.version 9.0
.target sm_100
.address_size 64

	// .globl	_Z3FFTP7ComplexS0_ii
.func  (.param .align 16 .b8 func_retval0[16]) __internal_trig_reduction_slowpathd
(
	.param .b64 __internal_trig_reduction_slowpathd_param_0
)
;
.global .align 8 .b8 __cudart_i2opi_d[144] = {8, 93, 141, 31, 177, 95, 251, 107, 234, 146, 82, 138, 247, 57, 7, 61, 123, 241, 229, 235, 199, 186, 39, 117, 45, 234, 95, 158, 102, 63, 70, 79, 183, 9, 203, 39, 207, 126, 54, 109, 31, 109, 10, 90, 139, 17, 47, 239, 15, 152, 5, 222, 255, 151, 248, 31, 59, 40, 249, 189, 139, 95, 132, 156, 244, 57, 83, 131, 57, 214, 145, 57, 65, 126, 95, 180, 38, 112, 156, 233, 132, 68, 187, 46, 245, 53, 130, 232, 62, 167, 41, 177, 28, 235, 29, 254, 28, 146, 209, 9, 234, 46, 73, 6, 224, 210, 77, 66, 58, 110, 36, 183, 97, 197, 187, 222, 171, 99, 81, 254, 65, 144, 67, 60, 153, 149, 98, 219, 192, 221, 52, 245, 209, 87, 39, 252, 41, 21, 68, 78, 110, 131, 249, 162};
.global .align 16 .b8 __cudart_sin_cos_coeffs[128] = {70, 210, 176, 44, 241, 229, 90, 190, 146, 227, 172, 105, 227, 29, 199, 62, 161, 98, 219, 25, 160, 1, 42, 191, 24, 8, 17, 17, 17, 17, 129, 63, 84, 85, 85, 85, 85, 85, 197, 191, 0, 0, 0, 0, 0, 0, 0, 0, 0, 0, 0, 0, 0, 0, 0, 0, 100, 129, 253, 32, 131, 255, 168, 189, 40, 133, 239, 193, 167, 238, 33, 62, 217, 230, 6, 142, 79, 126, 146, 190, 233, 188, 221, 25, 160, 1, 250, 62, 71, 93, 193, 22, 108, 193, 86, 191, 81, 85, 85, 85, 85, 85, 165, 63, 0, 0, 0, 0, 0, 0, 224, 191, 0, 0, 0, 0, 0, 0, 240, 63};

.visible .entry _Z3FFTP7ComplexS0_ii(
	.param .u64 .ptr .align 1 _Z3FFTP7ComplexS0_ii_param_0,
	.param .u64 .ptr .align 1 _Z3FFTP7ComplexS0_ii_param_1,
	.param .u32 _Z3FFTP7ComplexS0_ii_param_2,
	.param .u32 _Z3FFTP7ComplexS0_ii_param_3
)
{
	.reg .pred 	%p<18>;
	.reg .b32 	%r<93>;
	.reg .b64 	%rd<24>;
	.reg .b64 	%fd<85>;

	ld.param.u64 	%rd5, [_Z3FFTP7ComplexS0_ii_param_0];
	ld.param.u32 	%r36, [_Z3FFTP7ComplexS0_ii_param_2];
	ld.param.u32 	%r90, [_Z3FFTP7ComplexS0_ii_param_3];
	cvta.to.global.u64 	%rd1, %rd5;
	mov.u32 	%r38, %tid.x;
	mov.u32 	%r39, %ntid.x;
	mov.u32 	%r40, %ctaid.x;
	mad.lo.s32 	%r1, %r39, %r40, %r38;
	setp.le.s32 	%p1, %r36, %r1;
	@%p1 bra 	$L__BB0_24;
	setp.lt.s32 	%p2, %r36, 2;
	@%p2 bra 	$L__BB0_21;
	mov.b32 	%r79, 2;
	sub.s32 	%r44, %r36, %r1;
	mov.u64 	%rd8, __cudart_sin_cos_coeffs;
$L__BB0_3:
	mov.u32 	%r2, %r79;
	add.s32 	%r42, %r2, -1;
	and.b32  	%r43, %r42, %r1;
	setp.ne.s32 	%p3, %r43, 0;
	@%p3 bra 	$L__BB0_20;
	min.s32 	%r3, %r44, %r2;
	shr.u32 	%r45, %r3, 31;
	add.s32 	%r46, %r3, %r45;
	shr.s32 	%r4, %r46, 1;
	setp.lt.s32 	%p4, %r3, 2;
	@%p4 bra 	$L__BB0_20;
	mov.b32 	%r80, 0;
	cvt.rn.f64.u32 	%fd15, %r3;
$L__BB0_6:
	add.s32 	%r6, %r80, %r1;
	mov.b32 	%r83, 0;
	mov.u32 	%r81, %r90;
	mov.u32 	%r82, %r6;
$L__BB0_7:
	add.s32 	%r81, %r81, -1;
	shr.u32 	%r49, %r82, 31;
	add.s32 	%r50, %r82, %r49;
	and.b32  	%r51, %r50, -2;
	sub.s32 	%r52, %r82, %r51;
	shl.b32 	%r53, %r52, %r81;
	add.s32 	%r83, %r53, %r83;
	shr.s32 	%r12, %r50, 1;
	add.s32 	%r54, %r82, 1;
	setp.gt.u32 	%p5, %r54, 2;
	mov.u32 	%r82, %r12;
	@%p5 bra 	$L__BB0_7;
	cvt.s64.s32 	%rd2, %r83;
	add.s32 	%r85, %r6, %r4;
	mov.b32 	%r86, 0;
	mov.u32 	%r84, %r90;
$L__BB0_9:
	add.s32 	%r84, %r84, -1;
	shr.u32 	%r56, %r85, 31;
	add.s32 	%r57, %r85, %r56;
	and.b32  	%r58, %r57, -2;
	sub.s32 	%r59, %r85, %r58;
	shl.b32 	%r60, %r59, %r84;
	add.s32 	%r86, %r60, %r86;
	shr.s32 	%r19, %r57, 1;
	add.s32 	%r61, %r85, 1;
	setp.gt.u32 	%p6, %r61, 2;
	mov.u32 	%r85, %r19;
	@%p6 bra 	$L__BB0_9;
	cvt.s64.s32 	%rd3, %r86;
	cvt.rn.f64.u32 	%fd13, %r80;
	mul.f64 	%fd14, %fd13, 0d401921F9F01B866E;
	div.rn.f64 	%fd1, %fd14, %fd15;
	abs.f64 	%fd2, %fd1;
	setp.neu.f64 	%p7, %fd2, 0d7FF0000000000000;
	@%p7 bra 	$L__BB0_12;
	mov.f64 	%fd21, 0d0000000000000000;
	mul.rn.f64 	%fd83, %fd1, %fd21;
	mov.b32 	%r88, 1;
	bra.uni 	$L__BB0_15;
$L__BB0_12:
	mul.f64 	%fd16, %fd1, 0d3FE45F306DC9C883;
	cvt.rni.s32.f64 	%r87, %fd16;
	cvt.rn.f64.s32 	%fd17, %r87;
	fma.rn.f64 	%fd18, %fd17, 0dBFF921FB54442D18, %fd1;
	fma.rn.f64 	%fd19, %fd17, 0dBC91A62633145C00, %fd18;
	fma.rn.f64 	%fd83, %fd17, 0dB97B839A252049C0, %fd19;
	setp.ltu.f64 	%p8, %fd2, 0d41E0000000000000;
	@%p8 bra 	$L__BB0_14;
	{ // callseq 0, 0
	.param .b64 param0;
	st.param.f64 	[param0], %fd1;
	.param .align 16 .b8 retval0[16];
	call.uni (retval0), 
	__internal_trig_reduction_slowpathd, 
	(
	param0
	);
	ld.param.f64 	%fd83, [retval0];
	ld.param.b32 	%r87, [retval0+8];
	} // callseq 0
$L__BB0_14:
	add.s32 	%r88, %r87, 1;
$L__BB0_15:
	setp.neu.f64 	%p9, %fd2, 0d7FF0000000000000;
	shl.b32 	%r64, %r88, 6;
	cvt.u64.u32 	%rd6, %r64;
	and.b64  	%rd7, %rd6, 64;
	add.s64 	%rd9, %rd8, %rd7;
	mul.rn.f64 	%fd22, %fd83, %fd83;
	and.b32  	%r65, %r88, 1;
	setp.eq.b32 	%p10, %r65, 1;
	selp.f64 	%fd23, 0dBDA8FF8320FD8164, 0d3DE5DB65F9785EBA, %p10;
	ld.global.nc.v2.f64 	{%fd24, %fd25}, [%rd9];
	fma.rn.f64 	%fd26, %fd23, %fd22, %fd24;
	fma.rn.f64 	%fd27, %fd26, %fd22, %fd25;
	ld.global.nc.v2.f64 	{%fd28, %fd29}, [%rd9+16];
	fma.rn.f64 	%fd30, %fd27, %fd22, %fd28;
	fma.rn.f64 	%fd31, %fd30, %fd22, %fd29;
	ld.global.nc.v2.f64 	{%fd32, %fd33}, [%rd9+32];
	fma.rn.f64 	%fd34, %fd31, %fd22, %fd32;
	fma.rn.f64 	%fd35, %fd34, %fd22, %fd33;
	fma.rn.f64 	%fd36, %fd35, %fd83, %fd83;
	fma.rn.f64 	%fd37, %fd35, %fd22, 0d3FF0000000000000;
	selp.f64 	%fd38, %fd37, %fd36, %p10;
	and.b32  	%r66, %r88, 2;
	setp.eq.s32 	%p11, %r66, 0;
	mov.f64 	%fd39, 0d0000000000000000;
	sub.f64 	%fd40, %fd39, %fd38;
	selp.f64 	%fd8, %fd38, %fd40, %p11;
	@%p9 bra 	$L__BB0_17;
	mov.f64 	%fd46, 0d0000000000000000;
	mul.rn.f64 	%fd84, %fd1, %fd46;
	mov.b32 	%r89, 0;
	bra.uni 	$L__BB0_19;
$L__BB0_17:
	mul.f64 	%fd41, %fd1, 0d3FE45F306DC9C883;
	cvt.rni.s32.f64 	%r89, %fd41;
	cvt.rn.f64.s32 	%fd42, %r89;
	fma.rn.f64 	%fd43, %fd42, 0dBFF921FB54442D18, %fd1;
	fma.rn.f64 	%fd44, %fd42, 0dBC91A62633145C00, %fd43;
	fma.rn.f64 	%fd84, %fd42, 0dB97B839A252049C0, %fd44;
	setp.ltu.f64 	%p12, %fd2, 0d41E0000000000000;
	@%p12 bra 	$L__BB0_19;
	{ // callseq 1, 0
	.param .b64 param0;
	st.param.f64 	[param0], %fd1;
	.param .align 16 .b8 retval0[16];
	call.uni (retval0), 
	__internal_trig_reduction_slowpathd, 
	(
	param0
	);
	ld.param.f64 	%fd84, [retval0];
	ld.param.b32 	%r89, [retval0+8];
	} // callseq 1
$L__BB0_19:
	shl.b64 	%rd10, %rd3, 4;
	add.s64 	%rd11, %rd1, %rd10;
	shl.b64 	%rd12, %rd2, 4;
	add.s64 	%rd13, %rd1, %rd12;
	shl.b32 	%r69, %r89, 6;
	cvt.u64.u32 	%rd14, %r69;
	and.b64  	%rd15, %rd14, 64;
	add.s64 	%rd17, %rd8, %rd15;
	mul.rn.f64 	%fd47, %fd84, %fd84;
	and.b32  	%r70, %r89, 1;
	setp.eq.b32 	%p13, %r70, 1;
	selp.f64 	%fd48, 0dBDA8FF8320FD8164, 0d3DE5DB65F9785EBA, %p13;
	ld.global.nc.v2.f64 	{%fd49, %fd50}, [%rd17];
	fma.rn.f64 	%fd51, %fd48, %fd47, %fd49;
	fma.rn.f64 	%fd52, %fd51, %fd47, %fd50;
	ld.global.nc.v2.f64 	{%fd53, %fd54}, [%rd17+16];
	fma.rn.f64 	%fd55, %fd52, %fd47, %fd53;
	fma.rn.f64 	%fd56, %fd55, %fd47, %fd54;
	ld.global.nc.v2.f64 	{%fd57, %fd58}, [%rd17+32];
	fma.rn.f64 	%fd59, %fd56, %fd47, %fd57;
	fma.rn.f64 	%fd60, %fd59, %fd47, %fd58;
	fma.rn.f64 	%fd61, %fd60, %fd84, %fd84;
	fma.rn.f64 	%fd62, %fd60, %fd47, 0d3FF0000000000000;
	selp.f64 	%fd63, %fd62, %fd61, %p13;
	and.b32  	%r71, %r89, 2;
	setp.eq.s32 	%p14, %r71, 0;
	mov.f64 	%fd64, 0d0000000000000000;
	sub.f64 	%fd65, %fd64, %fd63;
	selp.f64 	%fd66, %fd63, %fd65, %p14;
	ld.global.f64 	%fd67, [%rd11];
	mul.f64 	%fd68, %fd8, %fd67;
	ld.global.f64 	%fd69, [%rd11+8];
	mul.f64 	%fd70, %fd69, %fd66;
	sub.f64 	%fd71, %fd68, %fd70;
	mul.f64 	%fd72, %fd67, %fd66;
	fma.rn.f64 	%fd73, %fd8, %fd69, %fd72;
	ld.global.f64 	%fd74, [%rd13];
	add.f64 	%fd75, %fd74, %fd71;
	ld.global.f64 	%fd76, [%rd13+8];
	add.f64 	%fd77, %fd76, %fd73;
	sub.f64 	%fd78, %fd74, %fd71;
	sub.f64 	%fd79, %fd76, %fd73;
	st.global.f64 	[%rd13], %fd75;
	st.global.f64 	[%rd13+8], %fd77;
	st.global.f64 	[%rd11], %fd78;
	st.global.f64 	[%rd11+8], %fd79;
	add.s32 	%r80, %r80, 1;
	setp.ne.s32 	%p15, %r80, %r4;
	@%p15 bra 	$L__BB0_6;
$L__BB0_20:
	bar.sync 	0;
	shl.b32 	%r79, %r2, 1;
	setp.lt.s32 	%p16, %r2, %r36;
	@%p16 bra 	$L__BB0_3;
$L__BB0_21:
	mov.b32 	%r92, 0;
	mov.u32 	%r91, %r1;
$L__BB0_22:
	add.s32 	%r90, %r90, -1;
	shr.u32 	%r73, %r91, 31;
	add.s32 	%r74, %r91, %r73;
	and.b32  	%r75, %r74, -2;
	sub.s32 	%r76, %r91, %r75;
	shl.b32 	%r77, %r76, %r90;
	add.s32 	%r92, %r77, %r92;
	shr.s32 	%r35, %r74, 1;
	add.s32 	%r78, %r91, 1;
	setp.gt.u32 	%p17, %r78, 2;
	mov.u32 	%r91, %r35;
	@%p17 bra 	$L__BB0_22;
	ld.param.u64 	%rd23, [_Z3FFTP7ComplexS0_ii_param_1];
	mul.wide.s32 	%rd18, %r92, 16;
	add.s64 	%rd19, %rd1, %rd18;
	ld.global.f64 	%fd80, [%rd19];
	ld.global.f64 	%fd81, [%rd19+8];
	cvta.to.global.u64 	%rd20, %rd23;
	mul.wide.s32 	%rd21, %r1, 16;
	add.s64 	%rd22, %rd20, %rd21;
	st.global.f64 	[%rd22], %fd80;
	st.global.f64 	[%rd22+8], %fd81;
$L__BB0_24:
	ret;

}
.func  (.param .align 16 .b8 func_retval0[16]) __internal_trig_reduction_slowpathd(
	.param .b64 __internal_trig_reduction_slowpathd_param_0
)
{
	.local .align 8 .b8 	__local_depot1[40];
	.reg .b64 	%SP;
	.reg .b64 	%SPL;
	.reg .pred 	%p<10>;
	.reg .b32 	%r<47>;
	.reg .b64 	%rd<74>;
	.reg .b64 	%fd<5>;

	mov.u64 	%SPL, __local_depot1;
	ld.param.f64 	%fd4, [__internal_trig_reduction_slowpathd_param_0];
	add.u64 	%rd1, %SPL, 0;
	{
	.reg .b32 %temp; 
	mov.b64 	{%temp, %r1}, %fd4;
	}
	shr.u32 	%r2, %r1, 20;
	and.b32  	%r3, %r2, 2047;
	setp.eq.s32 	%p1, %r3, 2047;
	mov.b32 	%r46, 0;
	@%p1 bra 	$L__BB1_9;
	add.s32 	%r20, %r3, -1024;
	mov.b64 	%rd20, %fd4;
	shl.b64 	%rd2, %rd20, 11;
	shr.u32 	%r4, %r20, 6;
	sub.s32 	%r45, 15, %r4;
	sub.s32 	%r21, 19, %r4;
	setp.lt.u32 	%p2, %r20, 128;
	selp.b32 	%r6, 18, %r21, %p2;
	setp.ge.s32 	%p3, %r45, %r6;
	mov.b64 	%rd70, 0;
	@%p3 bra 	$L__BB1_4;
	add.s32 	%r23, %r6, %r4;
	neg.s32 	%r43, %r23;
	or.b64  	%rd3, %rd2, -9223372036854775808;
	mov.b64 	%rd70, 0;
	mov.b32 	%r42, 0;
	mov.u64 	%rd25, __cudart_i2opi_d;
	mov.u32 	%r44, %r45;
$L__BB1_3:
	.pragma "nounroll";
	mul.wide.s32 	%rd22, %r42, 8;
	add.s64 	%rd23, %rd1, %rd22;
	mul.wide.s32 	%rd24, %r44, 8;
	add.s64 	%rd26, %rd25, %rd24;
	ld.global.nc.u64 	%rd27, [%rd26];
	{
	.reg .u32 %r0, %r1, %r2, %r3, %alo, %ahi, %blo, %bhi, %clo, %chi;
	mov.b64 	{%alo,%ahi}, %rd27;
	mov.b64 	{%blo,%bhi}, %rd3;
	mov.b64 	{%clo,%chi}, %rd70;
	mad.lo.cc.u32 	%r0, %alo, %blo, %clo;
	madc.hi.cc.u32 	%r1, %alo, %blo, %chi;
	madc.hi.u32 	%r2, %alo, %bhi, 0;
	mad.lo.cc.u32 	%r1, %alo, %bhi, %r1;
	madc.hi.cc.u32 	%r2, %ahi, %blo, %r2;
	madc.hi.u32 	%r3, %ahi, %bhi, 0;
	mad.lo.cc.u32 	%r1, %ahi, %blo, %r1;
	madc.lo.cc.u32 	%r2, %ahi, %bhi, %r2;
	addc.u32 	%r3, %r3, 0;
	mov.b64 	%rd28, {%r0,%r1};
	mov.b64 	%rd70, {%r2,%r3};
	}
	st.local.u64 	[%rd23], %rd28;
	add.s32 	%r44, %r44, 1;
	add.s32 	%r43, %r43, 1;
	add.s32 	%r42, %r42, 1;
	setp.ne.s32 	%p4, %r43, -15;
	mov.u32 	%r45, %r6;
	@%p4 bra 	$L__BB1_3;
$L__BB1_4:
	cvt.s64.s32 	%rd29, %r45;
	cvt.u64.u32 	%rd30, %r4;
	add.s64 	%rd31, %rd30, %rd29;
	shl.b64 	%rd32, %rd31, 3;
	add.s64 	%rd33, %rd1, %rd32;
	st.local.u64 	[%rd33+-120], %rd70;
	and.b32  	%r15, %r2, 63;
	ld.local.u64 	%rd72, [%rd1+16];
	ld.local.u64 	%rd71, [%rd1+24];
	setp.eq.s32 	%p5, %r15, 0;
	@%p5 bra 	$L__BB1_6;
	shl.b64 	%rd34, %rd71, %r15;
	shr.u64 	%rd35, %rd72, 1;
	xor.b32  	%r24, %r15, 63;
	shr.u64 	%rd36, %rd35, %r24;
	or.b64  	%rd71, %rd34, %rd36;
	ld.local.u64 	%rd37, [%rd1+8];
	shl.b64 	%rd38, %rd72, %r15;
	shr.u64 	%rd39, %rd37, 1;
	shr.u64 	%rd40, %rd39, %r24;
	or.b64  	%rd72, %rd38, %rd40;
$L__BB1_6:
	and.b32  	%r25, %r1, -2147483648;
	shr.u64 	%rd41, %rd71, 62;
	cvt.u32.u64 	%r26, %rd41;
	mov.b64 	{%r27, %r28}, %rd71;
	mov.b64 	{%r29, %r30}, %rd72;
	shf.l.wrap.b32 	%r31, %r30, %r27, 2;
	shf.l.wrap.b32 	%r32, %r27, %r28, 2;
	mov.b64 	%rd42, {%r31, %r32};
	shl.b64 	%rd43, %rd72, 2;
	shr.u64 	%rd44, %rd42, 63;
	cvt.u32.u64 	%r33, %rd44;
	add.s32 	%r34, %r33, %r26;
	setp.eq.s32 	%p6, %r25, 0;
	neg.s32 	%r35, %r34;
	selp.b32 	%r46, %r34, %r35, %p6;
	setp.gt.s64 	%p7, %rd42, -1;
	mov.b64 	%rd45, 0;
	{
	.reg .u32 %r0, %r1, %r2, %r3, %a0, %a1, %a2, %a3, %b0, %b1, %b2, %b3;
	mov.b64 	{%a0,%a1}, %rd45;
	mov.b64 	{%a2,%a3}, %rd45;
	mov.b64 	{%b0,%b1}, %rd43;
	mov.b64 	{%b2,%b3}, %rd42;
	sub.cc.u32 	%r0, %a0, %b0;
	subc.cc.u32 	%r1, %a1, %b1;
	subc.cc.u32 	%r2, %a2, %b2;
	subc.u32 	%r3, %a3, %b3;
	mov.b64 	%rd46, {%r0,%r1};
	mov.b64 	%rd47, {%r2,%r3};
	}
	xor.b32  	%r36, %r25, -2147483648;
	selp.b64 	%rd73, %rd42, %rd47, %p7;
	selp.b64 	%rd14, %rd43, %rd46, %p7;
	selp.b32 	%r17, %r25, %r36, %p7;
	clz.b64 	%r37, %rd73;
	cvt.u64.u32 	%rd15, %r37;
	setp.eq.s32 	%p8, %r37, 0;
	@%p8 bra 	$L__BB1_8;
	cvt.u32.u64 	%r38, %rd15;
	and.b32  	%r39, %r38, 63;
	shl.b64 	%rd48, %rd73, %r39;
	shr.u64 	%rd49, %rd14, 1;
	not.b32 	%r40, %r38;
	and.b32  	%r41, %r40, 63;
	shr.u64 	%rd50, %rd49, %r41;
	or.b64  	%rd73, %rd48, %rd50;
$L__BB1_8:
	mov.b64 	%rd51, -3958705157555305931;
	{
	.reg .u32 %r0, %r1, %r2, %r3, %alo, %ahi, %blo, %bhi;
	mov.b64 	{%alo,%ahi}, %rd73;
	mov.b64 	{%blo,%bhi}, %rd51;
	mul.lo.u32 	%r0, %alo, %blo;
	mul.hi.u32 	%r1, %alo, %blo;
	mad.lo.cc.u32 	%r1, %alo, %bhi, %r1;
	madc.hi.u32 	%r2, %alo, %bhi, 0;
	mad.lo.cc.u32 	%r1, %ahi, %blo, %r1;
	madc.hi.cc.u32 	%r2, %ahi, %blo, %r2;
	madc.hi.u32 	%r3, %ahi, %bhi, 0;
	mad.lo.cc.u32 	%r2, %ahi, %bhi, %r2;
	addc.u32 	%r3, %r3, 0;
	mov.b64 	%rd52, {%r0,%r1};
	mov.b64 	%rd53, {%r2,%r3};
	}
	setp.gt.s64 	%p9, %rd53, 0;
	{
	.reg .u32 %r0, %r1, %r2, %r3, %a0, %a1, %a2, %a3, %b0, %b1, %b2, %b3;
	mov.b64 	{%a0,%a1}, %rd52;
	mov.b64 	{%a2,%a3}, %rd53;
	mov.b64 	{%b0,%b1}, %rd52;
	mov.b64 	{%b2,%b3}, %rd53;
	add.cc.u32 	%r0, %a0, %b0;
	addc.cc.u32 	%r1, %a1, %b1;
	addc.cc.u32 	%r2, %a2, %b2;
	addc.u32 	%r3, %a3, %b3;
	mov.b64 	%rd54, {%r0,%r1};
	mov.b64 	%rd55, {%r2,%r3};
	}
	selp.b64 	%rd56, %rd55, %rd53, %p9;
	selp.s64 	%rd57, -1, 0, %p9;
	sub.s64 	%rd58, %rd57, %rd15;
	cvt.u64.u32 	%rd59, %r17;
	shl.b64 	%rd60, %rd59, 32;
	add.s64 	%rd61, %rd56, 1;
	shr.u64 	%rd62, %rd61, 10;
	add.s64 	%rd63, %rd62, 1;
	shr.u64 	%rd64, %rd63, 1;
	shl.b64 	%rd65, %rd58, 52;
	add.s64 	%rd66, %rd65, %rd64;
	add.s64 	%rd67, %rd66, 4602678819172646912;
	or.b64  	%rd68, %rd67, %rd60;
	mov.b64 	%fd4, %rd68;
$L__BB1_9:
	st.param.f64 	[func_retval0], %fd4;
	st.param.b32 	[func_retval0+8], %r46;
	ret;

}


// ===== COMPILED SASS (sm_100) =====

	.target	sm_100

	.elftype	@"ET_EXEC"


//--------------------- .note.nv.tkinfo           --------------------------
	.section	.note.nv.tkinfo,"",@"SHT_NOTE"
	.sectionflags	@"SHF_NOTE_NV_TKINFO"
	.tkinfo
        /*0018*/ 	.word	0x00000002
        /*0030*/ 	.string	""
        /*0030*/ 	.string	"ptxas"
        /*0030*/ 	.string	"Cuda compilation tools, release 13.0, V13.0.88"
        /*0030*/ 	.string	"Build cuda_13.0.r13.0/compiler.36424714_0"
        /*0030*/ 	.string	"-arch sm_100 -m 64 "



//--------------------- .note.nv.cuinfo           --------------------------
	.section	.note.nv.cuinfo,"",@"SHT_NOTE"
	.sectionflags	@"SHF_NOTE_NV_CUINFO"
        /*0018*/ 	.short	0x0002
        /*001a*/ 	.short	0x0064
        /*001c*/ 	.short	0x0082
	.zero		2


//--------------------- .nv.info                  --------------------------
	.section	.nv.info,"",@"SHT_CUDA_INFO"
	.align	4


	//----- nvinfo : EIATTR_REGCOUNT
	.align		4
        /*0000*/ 	.byte	0x04, 0x2f
        /*0002*/ 	.short	(.L_3 - .L_2)
	.align		4
.L_2:
        /*0004*/ 	.word	index@(_Z3FFTP7ComplexS0_ii)
        /*0008*/ 	.word	0x00000028


	//----- nvinfo : EIATTR_FRAME_SIZE
	.align		4
.L_3:
        /*000c*/ 	.byte	0x04, 0x11
        /*000e*/ 	.short	(.L_5 - .L_4)
	.align		4
.L_4:
        /*0010*/ 	.word	index@($_Z3FFTP7ComplexS0_ii$__internal_trig_reduction_slowpathd)
        /*0014*/ 	.word	0x00000028


	//----- nvinfo : EIATTR_FRAME_SIZE
	.align		4
.L_5:
        /*0018*/ 	.byte	0x04, 0x11
        /*001a*/ 	.short	(.L_7 - .L_6)
	.align		4
.L_6:
        /*001c*/ 	.word	index@($__internal_0_$__cuda_sm20_div_rn_f64_full)
        /*0020*/ 	.word	0x00000028


	//----- nvinfo : EIATTR_FRAME_SIZE
	.align		4
.L_7:
        /*0024*/ 	.byte	0x04, 0x11
        /*0026*/ 	.short	(.L_9 - .L_8)
	.align		4
.L_8:
        /*0028*/ 	.word	index@(_Z3FFTP7ComplexS0_ii)
        /*002c*/ 	.word	0x00000028


	//----- nvinfo : EIATTR_MIN_STACK_SIZE
	.align		4
.L_9:
        /*0030*/ 	.byte	0x04, 0x12
        /*0032*/ 	.short	(.L_11 - .L_10)
	.align		4
.L_10:
        /*0034*/ 	.word	index@(_Z3FFTP7ComplexS0_ii)
        /*0038*/ 	.word	0x00000028
.L_11:


//--------------------- .nv.compat                --------------------------
	.section	.nv.compat,"",@"SHT_CUDA_COMPAT_INFO"
	.align	4
        /*0000*/ 	.byte	0x02, 0x09, 0x00, 0x00, 0x02, 0x02, 0x01, 0x00, 0x02, 0x05, 0x05, 0x00, 0x03, 0x07, 0x01, 0x01
        /*0010*/ 	.byte	0x02, 0x03, 0x00, 0x00, 0x02, 0x06, 0x01, 0x00, 0x04, 0x0b, 0x08, 0x00, 0x01, 0x00, 0x00, 0x00
        /*0020*/ 	.byte	0x00, 0x00, 0x00, 0x00


//--------------------- .nv.info._Z3FFTP7ComplexS0_ii --------------------------
	.section	.nv.info._Z3FFTP7ComplexS0_ii,"",@"SHT_CUDA_INFO"
	.sectionflags	@""
	.align	4


	//----- nvinfo : EIATTR_CUDA_API_VERSION
	.align		4
        /*0000*/ 	.byte	0x04, 0x37
        /*0002*/ 	.short	(.L_13 - .L_12)
.L_12:
        /*0004*/ 	.word	0x00000082


	//----- nvinfo : EIATTR_KPARAM_INFO
	.align		4
.L_13:
        /*0008*/ 	.byte	0x04, 0x17
        /*000a*/ 	.short	(.L_15 - .L_14)
.L_14:
        /*000c*/ 	.word	0x00000000
        /*0010*/ 	.short	0x0003
        /*0012*/ 	.short	0x0014
        /*0014*/ 	.byte	0x00, 0xf0, 0x11, 0x00


	//----- nvinfo : EIATTR_KPARAM_INFO
	.align		4
.L_15:
        /*0018*/ 	.byte	0x04, 0x17
        /*001a*/ 	.short	(.L_17 - .L_16)
.L_16:
        /*001c*/ 	.word	0x00000000
        /*0020*/ 	.short	0x0002
        /*0022*/ 	.short	0x0010
        /*0024*/ 	.byte	0x00, 0xf0, 0x11, 0x00


	//----- nvinfo : EIATTR_KPARAM_INFO
	.align		4
.L_17:
        /*0028*/ 	.byte	0x04, 0x17
        /*002a*/ 	.short	(.L_19 - .L_18)
.L_18:
        /*002c*/ 	.word	0x00000000
        /*0030*/ 	.short	0x0001
        /*0032*/ 	.short	0x0008
        /*0034*/ 	.byte	0x00, 0xf5, 0x21, 0x00


	//----- nvinfo : EIATTR_KPARAM_INFO
	.align		4
.L_19:
        /*0038*/ 	.byte	0x04, 0x17
        /*003a*/ 	.short	(.L_21 - .L_20)
.L_20:
        /*003c*/ 	.word	0x00000000
        /*0040*/ 	.short	0x0000
        /*0042*/ 	.short	0x0000
        /*0044*/ 	.byte	0x00, 0xf5, 0x21, 0x00


	//----- nvinfo : EIATTR_SPARSE_MMA_MASK
	.align		4
.L_21:
        /*0048*/ 	.byte	0x03, 0x50
        /*004a*/ 	.short	0x0000


	//----- nvinfo : EIATTR_MAXREG_COUNT
	.align		4
        /*004c*/ 	.byte	0x03, 0x1b
        /*004e*/ 	.short	0x00ff


	//----- nvinfo : EIATTR_NUM_BARRIERS
	.align		4
        /*0050*/ 	.byte	0x02, 0x4c
        /*0052*/ 	.byte	0x01
	.zero		1


	//----- nvinfo : EIATTR_MERCURY_ISA_VERSION
	.align		4
        /*0054*/ 	.byte	0x03, 0x5f
        /*0056*/ 	.short	0x0101


	//----- nvinfo : EIATTR_VRC_CTA_INIT_COUNT
	.align		4
        /*0058*/ 	.byte	0x02, 0x4a
	.zero		1
	.zero		1


	//----- nvinfo : EIATTR_EXIT_INSTR_OFFSETS
	.align		4
        /*005c*/ 	.byte	0x04, 0x1c
        /*005e*/ 	.short	(.L_23 - .L_22)


	//   ....[0]....
.L_22:
        /*0060*/ 	.word	0x00000080


	//   ....[1]....
        /*0064*/ 	.word	0x00000fe0


	//----- nvinfo : EIATTR_CRS_STACK_SIZE
	.align		4
.L_23:
        /*0068*/ 	.byte	0x04, 0x1e
        /*006a*/ 	.short	(.L_25 - .L_24)
.L_24:
        /*006c*/ 	.word	0x00000000


	//----- nvinfo : EIATTR_CBANK_PARAM_SIZE
	.align		4
.L_25:
        /*0070*/ 	.byte	0x03, 0x19
        /*0072*/ 	.short	0x0018


	//----- nvinfo : EIATTR_PARAM_CBANK
	.align		4
        /*0074*/ 	.byte	0x04, 0x0a
        /*0076*/ 	.short	(.L_27 - .L_26)
	.align		4
.L_26:
        /*0078*/ 	.word	index@(.nv.constant0._Z3FFTP7ComplexS0_ii)
        /*007c*/ 	.short	0x0380
        /*007e*/ 	.short	0x0018


	//----- nvinfo : EIATTR_SW_WAR
	.align		4
.L_27:
        /*0080*/ 	.byte	0x04, 0x36
        /*0082*/ 	.short	(.L_29 - .L_28)
.L_28:
        /*0084*/ 	.word	0x00000008
.L_29:


//--------------------- .nv.callgraph             --------------------------
	.section	.nv.callgraph,"",@"SHT_CUDA_CALLGRAPH"
	.align	4
	.sectionentsize	8
	.align		4
        /*0000*/ 	.word	0x00000000
	.align		4
        /*0004*/ 	.word	0xffffffff
	.align		4
        /*0008*/ 	.word	0x00000000
	.align		4
        /*000c*/ 	.word	0xfffffffe
	.align		4
        /*0010*/ 	.word	0x00000000
	.align		4
        /*0014*/ 	.word	0xfffffffd
	.align		4
        /*0018*/ 	.word	0x00000000
	.align		4
        /*001c*/ 	.word	0xfffffffc


//--------------------- .nv.constant4             --------------------------
	.section	.nv.constant4,"a",@progbits
	.align	8
	.align		8
.nv.constant4:
        /*0000*/ 	.dword	__cudart_i2opi_d
	.align		8
        /*0008*/ 	.dword	__cudart_sin_cos_coeffs


//--------------------- .text._Z3FFTP7ComplexS0_ii --------------------------
	.section	.text._Z3FFTP7ComplexS0_ii,"ax",@progbits
	.align	128
        .global         _Z3FFTP7ComplexS0_ii
        .type           _Z3FFTP7ComplexS0_ii,@function
        .size           _Z3FFTP7ComplexS0_ii,(.L_x_33 - _Z3FFTP7ComplexS0_ii)
        .other          _Z3FFTP7ComplexS0_ii,@"STO_CUDA_ENTRY STV_DEFAULT"
_Z3FFTP7ComplexS0_ii:
.text._Z3FFTP7ComplexS0_ii:
[----:B------:R-:W0:Y:S01]  /*0000*/  LDC R1, c[0x0][0x37c] ;  /* 0x0000df00ff017b82 */ /* 0x000e220000000800 */
[----:B------:R-:W1:Y:S01]  /*0010*/  S2R R26, SR_TID.X ;  /* 0x00000000001a7919 */ /* 0x000e620000002100 */
[----:B------:R-:W1:Y:S01]  /*0020*/  LDCU UR4, c[0x0][0x360] ;  /* 0x00006c00ff0477ac */ /* 0x000e620008000800 */
[----:B0-----:R-:W-:Y:S01]  /*0030*/  VIADD R1, R1, 0xffffffd8 ;  /* 0xffffffd801017836 */ /* 0x001fe20000000000 */
[----:B------:R-:W1:Y:S01]  /*0040*/  S2R R3, SR_CTAID.X ;  /* 0x0000000000037919 */ /* 0x000e620000002500 */
[----:B------:R-:W0:Y:S01]  /*0050*/  LDCU UR5, c[0x0][0x390] ;  /* 0x00007200ff0577ac */ /* 0x000e220008000800 */
[----:B-1----:R-:W-:-:S05]  /*0060*/  IMAD R26, R3, UR4, R26 ;  /* 0x00000004031a7c24 */ /* 0x002fca000f8e021a */
[----:B0-----:R-:W-:-:S13]  /*0070*/  ISETP.GE.AND P0, PT, R26, UR5, PT ;  /* 0x000000051a007c0c */ /* 0x001fda000bf06270 */
[----:B------:R-:W-:Y:S05]  /*0080*/  @P0 EXIT ;  /* 0x000000000000094d */ /* 0x000fea0003800000 */
[----:B------:R-:W0:Y:S01]  /*0090*/  LDCU UR4, c[0x0][0x394] ;  /* 0x00007280ff0477ac */ /* 0x000e220008000800 */
[----:B------:R-:W-:Y:S01]  /*00a0*/  UISETP.GE.AND UP0, UPT, UR5, 0x2, UPT ;  /* 0x000000020500788c */ /* 0x000fe2000bf06270 */
[----:B------:R-:W1:Y:S01]  /*00b0*/  LDCU.64 UR6, c[0x0][0x358] ;  /* 0x00006b00ff0677ac */ /* 0x000e620008000a00 */
[----:B0-----:R-:W-:-:S07]  /*00c0*/  IMAD.U32 R24, RZ, RZ, UR4 ;  /* 0x00000004ff187e24 */ /* 0x001fce000f8e00ff */
[----:B------:R-:W-:Y:S05]  /*00d0*/  BRA.U !UP0, `(.L_x_0) ;  /* 0x0000000d08687547 */ /* 0x000fea000b800000 */
[----:B------:R-:W-:Y:S01]  /*00e0*/  IADD3 R22, PT, PT, -R26, UR5, RZ ;  /* 0x000000051a167c10 */ /* 0x000fe2000fffe1ff */
[----:B------:R-:W-:-:S06]  /*00f0*/  UMOV UR4, 0x2 ;  /* 0x0000000200047882 */ /* 0x000fcc0000000000 */
.L_x_16:
[----:B------:R-:W-:Y:S01]  /*0100*/  UIADD3 UR5, UPT, UPT, UR4, -0x1, URZ ;  /* 0xffffffff04057890 */ /* 0x000fe2000fffe0ff */
[----:B------:R-:W-:Y:S05]  /*0110*/  BSSY.RECONVERGENT B0, `(.L_x_1) ;  /* 0x00000d0000007945 */ /* 0x000fea0003800200 */
[----:B------:R-:W-:-:S13]  /*0120*/  LOP3.LUT P0, RZ, R26, UR5, RZ, 0xc0, !PT ;  /* 0x000000051aff7c12 */ /* 0x000fda000f80c0ff */
[----:B---3--:R-:W-:Y:S05]  /*0130*/  @P0 BRA `(.L_x_2) ;  /* 0x0000000c00340947 */ /* 0x008fea0003800000 */
[----:B------:R-:W-:-:S04]  /*0140*/  VIMNMX R0, PT, PT, R22, UR4, PT ;  /* 0x0000000416007c48 */ /* 0x000fc8000bfe0100 */
[----:B------:R-:W-:-:S13]  /*0150*/  ISETP.GE.AND P0, PT, R0, 0x2, PT ;  /* 0x000000020000780c */ /* 0x000fda0003f06270 */
[----:B------:R-:W-:Y:S05]  /*0160*/  @!P0 BRA `(.L_x_2) ;  /* 0x0000000c00288947 */ /* 0x000fea0003800000 */
[----:B------:R0:W2:Y:S01]  /*0170*/  I2F.F64.U32 R16, R0 ;  /* 0x0000000000107312 */ /* 0x0000a20000201800 */
[----:B------:R-:W-:Y:S01]  /*0180*/  LEA.HI R20, R0, R0, RZ, 0x1 ;  /* 0x0000000000147211 */ /* 0x000fe200078f08ff */
[----:B------:R-:W-:-:S03]  /*0190*/  IMAD.MOV.U32 R23, RZ, RZ, RZ ;  /* 0x000000ffff177224 */ /* 0x000fc600078e00ff */
[----:B------:R-:W-:-:S07]  /*01a0*/  SHF.R.S32.HI R20, RZ, 0x1, R20 ;  /* 0x00000001ff147819 */ /* 0x000fce0000011414 */
.L_x_15:
[----:B---3--:R-:W0:Y:S01]  /*01b0*/  LDC R6, c[0x0][0x394] ;  /* 0x0000e500ff067b82 */ /* 0x008e220000000800 */
[----:B------:R-:W-:Y:S01]  /*01c0*/  IMAD.IADD R7, R26, 0x1, R23 ;  /* 0x000000011a077824 */ /* 0x000fe200078e0217 */
[----:B------:R-:W-:Y:S01]  /*01d0*/  BSSY.RECONVERGENT B1, `(.L_x_3) ;  /* 0x000000e000017945 */ /* 0x000fe20003800200 */
[----:B------:R-:W-:Y:S02]  /*01e0*/  IMAD.MOV.U32 R21, RZ, RZ, RZ ;  /* 0x000000ffff157224 */ /* 0x000fe400078e00ff */
[----:B------:R-:W-:Y:S02]  /*01f0*/  IMAD.MOV.U32 R2, RZ, RZ, R7 ;  /* 0x000000ffff027224 */ /* 0x000fe400078e0007 */
[----:B0-----:R-:W-:-:S07]  /*0200*/  IMAD.MOV.U32 R0, RZ, RZ, R6 ;  /* 0x000000ffff007224 */ /* 0x001fce00078e0006 */
.L_x_4:
[C---:B------:R-:W-:Y:S01]  /*0210*/  VIADD R4, R2.reuse, 0x1 ;  /* 0x0000000102047836 */ /* 0x040fe20000000000 */
[----:B------:R-:W-:Y:S01]  /*0220*/  LEA.HI R3, R2, R2, RZ, 0x1 ;  /* 0x0000000202037211 */ /* 0x000fe200078f08ff */
[----:B------:R-:W-:-:S03]  /*0230*/  VIADD R0, R0, 0xffffffff ;  /* 0xffffffff00007836 */ /* 0x000fc60000000000 */
[----:B------:R-:W-:Y:S02]  /*0240*/  LOP3.LUT R5, R3, 0xfffffffe, RZ, 0xc0, !PT ;  /* 0xfffffffe03057812 */ /* 0x000fe400078ec0ff */
[----:B------:R-:W-:-:S03]  /*0250*/  ISETP.GT.U32.AND P0, PT, R4, 0x2, PT ;  /* 0x000000020400780c */ /* 0x000fc60003f04070 */
[----:B------:R-:W-:Y:S01]  /*0260*/  IMAD.IADD R5, R2, 0x1, -R5 ;  /* 0x0000000102057824 */ /* 0x000fe200078e0a05 */
[----:B------:R-:W-:-:S04]  /*0270*/  SHF.R.S32.HI R2, RZ, 0x1, R3 ;  /* 0x00000001ff027819 */ /* 0x000fc80000011403 */
[----:B------:R-:W-:-:S05]  /*0280*/  SHF.L.U32 R4, R5, R0, RZ ;  /* 0x0000000005047219 */ /* 0x000fca00000006ff */
[----:B------:R-:W-:Y:S01]  /*0290*/  IMAD.IADD R21, R4, 0x1, R21 ;  /* 0x0000000104157824 */ /* 0x000fe200078e0215 */
[----:B------:R-:W-:Y:S06]  /*02a0*/  @P0 BRA `(.L_x_4) ;  /* 0xfffffffc00d80947 */ /* 0x000fec000383ffff */
[----:B-1----:R-:W-:Y:S05]  /*02b0*/  BSYNC.RECONVERGENT B1 ;  /* 0x0000000000017941 */ /* 0x002fea0003800200 */
.L_x_3:
[----:B------:R-:W-:Y:S01]  /*02c0*/  BSSY.RECONVERGENT B1, `(.L_x_5) ;  /* 0x000000f000017945 */ /* 0x000fe20003800200 */
[----:B------:R-:W-:Y:S01]  /*02d0*/  IMAD.IADD R0, R20, 0x1, R7 ;  /* 0x0000000114007824 */ /* 0x000fe200078e0207 */
[----:B------:R-:W-:Y:S01]  /*02e0*/  SHF.R.S32.HI R18, RZ, 0x1f, R21 ;  /* 0x0000001fff127819 */ /* 0x000fe20000011415 */
[----:B------:R-:W-:Y:S02]  /*02f0*/  IMAD.MOV.U32 R2, RZ, RZ, R6 ;  /* 0x000000ffff027224 */ /* 0x000fe400078e0006 */
[----:B------:R-:W-:-:S07]  /*0300*/  IMAD.MOV.U32 R19, RZ, RZ, RZ ;  /* 0x000000ffff137224 */ /* 0x000fce00078e00ff */
.L_x_6:
        /* <DEDUP_REMOVED lines=10> */
[----:B------:R-:W-:Y:S05]  /*03b0*/  BSYNC.RECONVERGENT B1 ;  /* 0x0000000000017941 */ /* 0x000fea0003800200 */
.L_x_5:
[----:B--2---:R-:W0:Y:S01]  /*03c0*/  MUFU.RCP64H R3, R17 ;  /* 0x0000001100037308 */ /* 0x004e220000001800 */
[----:B------:R-:W-:Y:S01]  /*03d0*/  IMAD.MOV.U32 R2, RZ, RZ, 0x1 ;  /* 0x00000001ff027424 */ /* 0x000fe200078e00ff */
[----:B------:R-:W-:Y:S01]  /*03e0*/  UMOV UR8, 0xf01b866e ;  /* 0xf01b866e00087882 */ /* 0x000fe20000000000 */
[----:B------:R-:W-:Y:S01]  /*03f0*/  UMOV UR9, 0x401921f9 ;  /* 0x401921f900097882 */ /* 0x000fe20000000000 */
[----:B------:R-:W-:Y:S03]  /*0400*/  BSSY.RECONVERGENT B1, `(.L_x_7) ;  /* 0x0000012000017945 */ /* 0x000fe60003800200 */
[----:B0-----:R-:W-:-:S08]  /*0410*/  DFMA R4, -R16, R2, 1 ;  /* 0x3ff000001004742b */ /* 0x001fd00000000102 */
[----:B------:R-:W-:Y:S02]  /*0420*/  DFMA R6, R4, R4, R4 ;  /* 0x000000040406722b */ /* 0x000fe40000000004 */
[----:B------:R-:W0:Y:S06]  /*0430*/  I2F.F64.U32 R4, R23 ;  /* 0x0000001700047312 */ /* 0x000e2c0000201800 */
[----:B------:R-:W-:-:S08]  /*0440*/  DFMA R6, R2, R6, R2 ;  /* 0x000000060206722b */ /* 0x000fd00000000002 */
[----:B------:R-:W-:Y:S02]  /*0450*/  DFMA R2, -R16, R6, 1 ;  /* 0x3ff000001002742b */ /* 0x000fe40000000106 */
[----:B0-----:R-:W-:-:S06]  /*0460*/  DMUL R4, R4, UR8 ;  /* 0x0000000804047c28 */ /* 0x001fcc0008000000 */
[----:B------:R-:W-:-:S04]  /*0470*/  DFMA R2, R6, R2, R6 ;  /* 0x000000020602722b */ /* 0x000fc80000000006 */
[----:B------:R-:W-:-:S04]  /*0480*/  FSETP.GEU.AND P1, PT, |R5|, 6.5827683646048100446e-37, PT ;  /* 0x036000000500780b */ /* 0x000fc80003f2e200 */
[----:B------:R-:W-:-:S08]  /*0490*/  DMUL R6, R4, R2 ;  /* 0x0000000204067228 */ /* 0x000fd00000000000 */
[----:B------:R-:W-:-:S08]  /*04a0*/  DFMA R8, -R16, R6, R4 ;  /* 0x000000061008722b */ /* 0x000fd00000000104 */
[----:B------:R-:W-:-:S10]  /*04b0*/  DFMA R2, R2, R8, R6 ;  /* 0x000000080202722b */ /* 0x000fd40000000006 */
[----:B------:R-:W-:-:S05]  /*04c0*/  FFMA R0, RZ, R17, R3 ;  /* 0x00000011ff007223 */ /* 0x000fca0000000003 */
[----:B------:R-:W-:Y:S02]  /*04d0*/  FSETP.GT.AND P0, PT, |R0|, 1.469367938527859385e-39, PT ;  /* 0x001000000000780b */ /* 0x000fe40003f04200 */
[----:B------:R-:W-:-:S11]  /*04e0*/  SHF.R.S32.HI R0, RZ, 0x1f, R19 ;  /* 0x0000001fff007819 */ /* 0x000fd60000011413 */
[----:B------:R-:W-:Y:S05]  /*04f0*/  @P0 BRA P1, `(.L_x_8) ;  /* 0x0000000000080947 */ /* 0x000fea0000800000 */
[----:B------:R-:W-:-:S07]  /*0500*/  MOV R28, 0x520 ;  /* 0x00000520001c7802 */ /* 0x000fce0000000f00 */
[----:B------:R-:W-:Y:S05]  /*0510*/  CALL.REL.NOINC `($__internal_0_$__cuda_sm20_div_rn_f64_full) ;  /* 0x0000000800b47944 */ /* 0x000fea0003c00000 */
.L_x_8:
[----:B------:R-:W-:Y:S05]  /*0520*/  BSYNC.RECONVERGENT B1 ;  /* 0x0000000000017941 */ /* 0x000fea0003800200 */
.L_x_7:
[----:B------:R-:W-:Y:S01]  /*0530*/  DSETP.NEU.AND P0, PT, |R2|, +INF , PT ;  /* 0x7ff000000200742a */ /* 0x000fe20003f0d200 */
[----:B------:R-:W-:-:S13]  /*0540*/  BSSY.RECONVERGENT B1, `(.L_x_9) ;  /* 0x000001d000017945 */ /* 0x000fda0003800200 */
[----:B------:R-:W-:Y:S01]  /*0550*/  @!P0 DMUL R32, RZ, R2 ;  /* 0x00000002ff208228 */ /* 0x000fe20000000000 */
[----:B------:R-:W-:Y:S01]  /*0560*/  @!P0 IMAD.MOV.U32 R25, RZ, RZ, 0x1 ;  /* 0x00000001ff198424 */ /* 0x000fe200078e00ff */
[----:B------:R-:W-:Y:S09]  /*0570*/  @!P0 BRA `(.L_x_10) ;  /* 0x0000000000648947 */ /* 0x000ff20003800000 */
[----:B------:R-:W-:Y:S01]  /*0580*/  UMOV UR8, 0x6dc9c883 ;  /* 0x6dc9c88300087882 */ /* 0x000fe20000000000 */
[----:B------:R-:W-:Y:S01]  /*0590*/  UMOV UR9, 0x3fe45f30 ;  /* 0x3fe45f3000097882 */ /* 0x000fe20000000000 */
[C---:B------:R-:W-:Y:S01]  /*05a0*/  DSETP.GE.AND P0, PT, |R2|.reuse, 2.14748364800000000000e+09, PT ;  /* 0x41e000000200742a */ /* 0x040fe20003f06200 */
[----:B------:R-:W-:Y:S01]  /*05b0*/  BSSY.RECONVERGENT B2, `(.L_x_11) ;  /* 0x0000014000027945 */ /* 0x000fe20003800200 */
[----:B------:R-:W-:Y:S01]  /*05c0*/  DMUL R4, R2, UR8 ;  /* 0x0000000802047c28 */ /* 0x000fe20008000000 */
[----:B------:R-:W-:Y:S01]  /*05d0*/  UMOV UR8, 0x54442d18 ;  /* 0x54442d1800087882 */ /* 0x000fe20000000000 */
[----:B------:R-:W-:-:S08]  /*05e0*/  UMOV UR9, 0x3ff921fb ;  /* 0x3ff921fb00097882 */ /* 0x000fd00000000000 */
[----:B------:R-:W0:Y:S08]  /*05f0*/  F2I.F64 R4, R4 ;  /* 0x0000000400047311 */ /* 0x000e300000301100 */
[----:B0-----:R-:W0:Y:S02]  /*0600*/  I2F.F64 R32, R4 ;  /* 0x0000000400207312 */ /* 0x001e240000201c00 */
[----:B0-----:R-:W-:Y:S01]  /*0610*/  DFMA R6, R32, -UR8, R2 ;  /* 0x8000000820067c2b */ /* 0x001fe20008000002 */
[----:B------:R-:W-:Y:S01]  /*0620*/  UMOV UR8, 0x33145c00 ;  /* 0x33145c0000087882 */ /* 0x000fe20000000000 */
[----:B------:R-:W-:-:S06]  /*0630*/  UMOV UR9, 0x3c91a626 ;  /* 0x3c91a62600097882 */ /* 0x000fcc0000000000 */
[----:B------:R-:W-:Y:S01]  /*0640*/  DFMA R6, R32, -UR8, R6 ;  /* 0x8000000820067c2b */ /* 0x000fe20008000006 */
[----:B------:R-:W-:Y:S01]  /*0650*/  UMOV UR8, 0x252049c0 ;  /* 0x252049c000087882 */ /* 0x000fe20000000000 */
[----:B------:R-:W-:-:S06]  /*0660*/  UMOV UR9, 0x397b839a ;  /* 0x397b839a00097882 */ /* 0x000fcc0000000000 */
[----:B------:R-:W-:Y:S01]  /*0670*/  DFMA R32, R32, -UR8, R6 ;  /* 0x8000000820207c2b */ /* 0x000fe20008000006 */
[----:B------:R-:W-:Y:S10]  /*0680*/  @!P0 BRA `(.L_x_12) ;  /* 0x0000000000188947 */ /* 0x000ff40003800000 */
[----:B------:R-:W-:Y:S01]  /*0690*/  IMAD.MOV.U32 R6, RZ, RZ, R2 ;  /* 0x000000ffff067224 */ /* 0x000fe200078e0002 */
[----:B------:R-:W-:Y:S01]  /*06a0*/  MOV R30, 0x6d0 ;  /* 0x000006d0001e7802 */ /* 0x000fe20000000f00 */
[----:B------:R-:W-:-:S07]  /*06b0*/  IMAD.MOV.U32 R14, RZ, RZ, R3 ;  /* 0x000000ffff0e7224 */ /* 0x000fce00078e0003 */
[----:B------:R-:W-:Y:S05]  /*06c0*/  CALL.REL.NOINC `($_Z3FFTP7ComplexS0_ii$__internal_trig_reduction_slowpathd) ;  /* 0x0000000c00c07944 */ /* 0x000fea0003c00000 */
[----:B------:R-:W-:Y:S02]  /*06d0*/  IMAD.MOV.U32 R32, RZ, RZ, R6 ;  /* 0x000000ffff207224 */ /* 0x000fe400078e0006 */
[----:B------:R-:W-:-:S07]  /*06e0*/  IMAD.MOV.U32 R33, RZ, RZ, R7 ;  /* 0x000000ffff217224 */ /* 0x000fce00078e0007 */
.L_x_12:
[----:B------:R-:W-:Y:S05]  /*06f0*/  BSYNC.RECONVERGENT B2 ;  /* 0x0000000000027941 */ /* 0x000fea0003800200 */
.L_x_11:
[----:B------:R-:W-:-:S07]  /*0700*/  VIADD R25, R4, 0x1 ;  /* 0x0000000104197836 */ /* 0x000fce0000000000 */
.L_x_10:
[----:B------:R-:W-:Y:S05]  /*0710*/  BSYNC.RECONVERGENT B1 ;  /* 0x0000000000017941 */ /* 0x000fea0003800200 */
.L_x_9:
[----:B------:R-:W0:Y:S01]  /*0720*/  LDCU.64 UR8, c[0x4][0x8] ;  /* 0x01000100ff0877ac */ /* 0x000e220008000a00 */
[----:B------:R-:W-:-:S05]  /*0730*/  IMAD.SHL.U32 R4, R25, 0x40, RZ ;  /* 0x0000004019047824 */ /* 0x000fca00078e00ff */
[----:B------:R-:W-:-:S04]  /*0740*/  LOP3.LUT R4, R4, 0x40, RZ, 0xc0, !PT ;  /* 0x0000004004047812 */ /* 0x000fc800078ec0ff */
[----:B0-----:R-:W-:-:S05]  /*0750*/  IADD3 R34, P0, PT, R4, UR8, RZ ;  /* 0x0000000804227c10 */ /* 0x001fca000ff1e0ff */
[----:B------:R-:W-:-:S05]  /*0760*/  IMAD.X R35, RZ, RZ, UR9, P0 ;  /* 0x00000009ff237e24 */ /* 0x000fca00080e06ff */
[----:B------:R-:W2:Y:S04]  /*0770*/  LDG.E.128.CONSTANT R4, desc[UR6][R34.64] ;  /* 0x0000000622047981 */ /* 0x000ea8000c1e9d00 */
[----:B------:R-:W3:Y:S04]  /*0780*/  LDG.E.128.CONSTANT R8, desc[UR6][R34.64+0x10] ;  /* 0x0000100622087981 */ /* 0x000ee8000c1e9d00 */
[----:B------:R-:W4:Y:S01]  /*0790*/  LDG.E.128.CONSTANT R12, desc[UR6][R34.64+0x20] ;  /* 0x00002006220c7981 */ /* 0x000f22000c1e9d00 */
[----:B------:R-:W-:Y:S01]  /*07a0*/  LOP3.LUT R27, R25, 0x1, RZ, 0xc0, !PT ;  /* 0x00000001191b7812 */ /* 0x000fe200078ec0ff */
[----:B------:R-:W-:Y:S01]  /*07b0*/  IMAD.MOV.U32 R28, RZ, RZ, 0x20fd8164 ;  /* 0x20fd8164ff1c7424 */ /* 0x000fe200078e00ff */
[----:B------:R-:W-:Y:S01]  /*07c0*/  DMUL R30, R32, R32 ;  /* 0x00000020201e7228 */ /* 0x000fe20000000000 */
[----:B------:R-:W-:Y:S01]  /*07d0*/  BSSY.RECONVERGENT B1, `(.L_x_13) ;  /* 0x000002e000017945 */ /* 0x000fe20003800200 */
[----:B------:R-:W-:Y:S01]  /*07e0*/  ISETP.NE.U32.AND P0, PT, R27, 0x1, PT ;  /* 0x000000011b00780c */ /* 0x000fe20003f05070 */
[----:B------:R-:W-:Y:S01]  /*07f0*/  IMAD.MOV.U32 R27, RZ, RZ, 0x3da8ff83 ;  /* 0x3da8ff83ff1b7424 */ /* 0x000fe200078e00ff */
[----:B------:R-:W-:-:S02]  /*0800*/  DSETP.NEU.AND P1, PT, |R2|, +INF , PT ;  /* 0x7ff000000200742a */ /* 0x000fc40003f2d200 */
[----:B------:R-:W-:Y:S02]  /*0810*/  FSEL R28, R28, -8.06006814911005101289e+34, !P0 ;  /* 0xf9785eba1c1c7808 */ /* 0x000fe40004000000 */
[----:B------:R-:W-:-:S06]  /*0820*/  FSEL R29, -R27, 0.11223486810922622681, !P0 ;  /* 0x3de5db651b1d7808 */ /* 0x000fcc0004000100 */
[----:B--2---:R-:W-:-:S08]  /*0830*/  DFMA R4, R30, R28, R4 ;  /* 0x0000001c1e04722b */ /* 0x004fd00000000004 */
[----:B------:R-:W-:-:S08]  /*0840*/  DFMA R4, R30, R4, R6 ;  /* 0x000000041e04722b */ /* 0x000fd00000000006 */
[----:B---3--:R-:W-:-:S08]  /*0850*/  DFMA R4, R30, R4, R8 ;  /* 0x000000041e04722b */ /* 0x008fd00000000008 */
[----:B------:R-:W-:-:S08]  /*0860*/  DFMA R4, R30, R4, R10 ;  /* 0x000000041e04722b */ /* 0x000fd0000000000a */
[----:B----4-:R-:W-:-:S08]  /*0870*/  DFMA R4, R30, R4, R12 ;  /* 0x000000041e04722b */ /* 0x010fd0000000000c */
[----:B------:R-:W-:-:S08]  /*0880*/  DFMA R4, R30, R4, R14 ;  /* 0x000000041e04722b */ /* 0x000fd0000000000e */
[----:B------:R-:W-:Y:S02]  /*0890*/  DFMA R32, R4, R32, R32 ;  /* 0x000000200420722b */ /* 0x000fe40000000020 */
[----:B------:R-:W-:Y:S02]  /*08a0*/  DFMA R4, R30, R4, 1 ;  /* 0x3ff000001e04742b */ /* 0x000fe40000000004 */
[----:B------:R-:W-:-:S08]  /*08b0*/  @!P1 DMUL R30, RZ, R2 ;  /* 0x00000002ff1e9228 */ /* 0x000fd00000000000 */
[----:B------:R-:W-:Y:S02]  /*08c0*/  FSEL R6, R4, R32, !P0 ;  /* 0x0000002004067208 */ /* 0x000fe40004000000 */
[----:B------:R-:W-:Y:S02]  /*08d0*/  FSEL R7, R5, R33, !P0 ;  /* 0x0000002105077208 */ /* 0x000fe40004000000 */
[----:B------:R-:W-:Y:S01]  /*08e0*/  LOP3.LUT P0, RZ, R25, 0x2, RZ, 0xc0, !PT ;  /* 0x0000000219ff7812 */ /* 0x000fe2000780c0ff */
[----:B------:R-:W-:-:S03]  /*08f0*/  @!P1 IMAD.MOV.U32 R25, RZ, RZ, RZ ;  /* 0x000000ffff199224 */ /* 0x000fc600078e00ff */
[----:B------:R-:W-:-:S10]  /*0900*/  DADD R4, RZ, -R6 ;  /* 0x00000000ff047229 */ /* 0x000fd40000000806 */
[----:B------:R-:W-:Y:S02]  /*0910*/  FSEL R28, R6, R4, !P0 ;  /* 0x00000004061c7208 */ /* 0x000fe40004000000 */
[----:B------:R-:W-:Y:S01]  /*0920*/  FSEL R29, R7, R5, !P0 ;  /* 0x00000005071d7208 */ /* 0x000fe20004000000 */
[----:B------:R-:W-:Y:S06]  /*0930*/  @!P1 BRA `(.L_x_14) ;  /* 0x00000000005c9947 */ /* 0x000fec0003800000 */
[----:B------:R-:W-:Y:S01]  /*0940*/  UMOV UR8, 0x6dc9c883 ;  /* 0x6dc9c88300087882 */ /* 0x000fe20000000000 */
[----:B------:R-:W-:Y:S01]  /*0950*/  UMOV UR9, 0x3fe45f30 ;  /* 0x3fe45f3000097882 */ /* 0x000fe20000000000 */
[C---:B------:R-:W-:Y:S02]  /*0960*/  DSETP.GE.AND P0, PT, |R2|.reuse, 2.14748364800000000000e+09, PT ;  /* 0x41e000000200742a */ /* 0x040fe40003f06200 */
[----:B------:R-:W-:Y:S01]  /*0970*/  DMUL R4, R2, UR8 ;  /* 0x0000000802047c28 */ /* 0x000fe20008000000 */
[----:B------:R-:W-:Y:S01]  /*0980*/  UMOV UR8, 0x54442d18 ;  /* 0x54442d1800087882 */ /* 0x000fe20000000000 */
[----:B------:R-:W-:-:S04]  /*0990*/  UMOV UR9, 0x3ff921fb ;  /* 0x3ff921fb00097882 */ /* 0x000fc80000000000 */
        /* <DEDUP_REMOVED lines=15> */
[----:B------:R-:W-:Y:S02]  /*0a90*/  IMAD.MOV.U32 R30, RZ, RZ, R6 ;  /* 0x000000ffff1e7224 */ /* 0x000fe400078e0006 */
[----:B------:R-:W-:-:S07]  /*0aa0*/  IMAD.MOV.U32 R31, RZ, RZ, R7 ;  /* 0x000000ffff1f7224 */ /* 0x000fce00078e0007 */
.L_x_14:
[----:B------:R-:W-:Y:S05]  /*0ab0*/  BSYNC.RECONVERGENT B1 ;  /* 0x0000000000017941 */ /* 0x000fea0003800200 */
.L_x_13:
[----:B------:R-:W0:Y:S01]  /*0ac0*/  LDCU.64 UR8, c[0x4][0x8] ;  /* 0x01000100ff0877ac */ /* 0x000e220008000a00 */
[----:B------:R-:W-:-:S05]  /*0ad0*/  IMAD.SHL.U32 R2, R25, 0x40, RZ ;  /* 0x0000004019027824 */ /* 0x000fca00078e00ff */
[----:B------:R-:W-:-:S04]  /*0ae0*/  LOP3.LUT R2, R2, 0x40, RZ, 0xc0, !PT ;  /* 0x0000004002027812 */ /* 0x000fc800078ec0ff */
[----:B0-----:R-:W-:-:S05]  /*0af0*/  IADD3 R34, P0, PT, R2, UR8, RZ ;  /* 0x0000000802227c10 */ /* 0x001fca000ff1e0ff */
[----:B------:R-:W-:Y:S01]  /*0b00*/  IMAD.X R35, RZ, RZ, UR9, P0 ;  /* 0x00000009ff237e24 */ /* 0x000fe200080e06ff */
[----:B------:R-:W0:Y:S04]  /*0b10*/  LDCU.64 UR8, c[0x0][0x380] ;  /* 0x00007000ff0877ac */ /* 0x000e280008000a00 */
[----:B------:R-:W2:Y:S04]  /*0b20*/  LDG.E.128.CONSTANT R4, desc[UR6][R34.64] ;  /* 0x0000000622047981 */ /* 0x000ea8000c1e9d00 */
[----:B------:R-:W3:Y:S04]  /*0b30*/  LDG.E.128.CONSTANT R8, desc[UR6][R34.64+0x10] ;  /* 0x0000100622087981 */ /* 0x000ee8000c1e9d00 */
[----:B------:R1:W4:Y:S01]  /*0b40*/  LDG.E.128.CONSTANT R12, desc[UR6][R34.64+0x20] ;  /* 0x00002006220c7981 */ /* 0x000322000c1e9d00 */
[----:B------:R-:W-:Y:S01]  /*0b50*/  LOP3.LUT R2, R25, 0x1, RZ, 0xc0, !PT ;  /* 0x0000000119027812 */ /* 0x000fe200078ec0ff */
[----:B------:R-:W-:Y:S01]  /*0b60*/  IMAD.MOV.U32 R3, RZ, RZ, 0x3da8ff83 ;  /* 0x3da8ff83ff037424 */ /* 0x000fe200078e00ff */
[----:B------:R-:W-:-:S02]  /*0b70*/  DMUL R32, R30, R30 ;  /* 0x0000001e1e207228 */ /* 0x000fc40000000000 */
[----:B------:R-:W-:Y:S01]  /*0b80*/  ISETP.NE.U32.AND P0, PT, R2, 0x1, PT ;  /* 0x000000010200780c */ /* 0x000fe20003f05070 */
[----:B------:R-:W-:-:S03]  /*0b90*/  IMAD.MOV.U32 R2, RZ, RZ, 0x20fd8164 ;  /* 0x20fd8164ff027424 */ /* 0x000fc600078e00ff */
[----:B------:R-:W-:Y:S02]  /*0ba0*/  FSEL R3, -R3, 0.11223486810922622681, !P0 ;  /* 0x3de5db6503037808 */ /* 0x000fe40004000100 */
[----:B------:R-:W-:-:S06]  /*0bb0*/  FSEL R2, R2, -8.06006814911005101289e+34, !P0 ;  /* 0xf9785eba02027808 */ /* 0x000fcc0004000000 */
[----:B--2---:R-:W-:Y:S01]  /*0bc0*/  DFMA R2, R32, R2, R4 ;  /* 0x000000022002722b */ /* 0x004fe20000000004 */
[----:B0-----:R-:W-:-:S04]  /*0bd0*/  LEA R4, P1, R19, UR8, 0x4 ;  /* 0x0000000813047c11 */ /* 0x001fc8000f8220ff */
[----:B------:R-:W-:-:S03]  /*0be0*/  LEA.HI.X R5, R19, UR9, R0, 0x4, P1 ;  /* 0x0000000913057c11 */ /* 0x000fc600088f2400 */
[C---:B-1----:R-:W-:Y:S02]  /*0bf0*/  DFMA R34, R32.reuse, R2, R6 ;  /* 0x000000022022722b */ /* 0x042fe40000000006 */
[----:B------:R-:W2:Y:S04]  /*0c00*/  LDG.E.64 R2, desc[UR6][R4.64+0x8] ;  /* 0x0000080604027981 */ /* 0x000ea8000c1e1b00 */
[----:B------:R-:W5:Y:S01]  /*0c10*/  LDG.E.64 R6, desc[UR6][R4.64] ;  /* 0x0000000604067981 */ /* 0x000f62000c1e1b00 */
[----:B------:R-:W-:Y:S01]  /*0c20*/  LEA R36, P1, R21, UR8, 0x4 ;  /* 0x0000000815247c11 */ /* 0x000fe2000f8220ff */
[----:B---3--:R-:W-:-:S03]  /*0c30*/  DFMA R34, R32, R34, R8 ;  /* 0x000000222022722b */ /* 0x008fc60000000008 */
[----:B------:R-:W-:-:S05]  /*0c40*/  LEA.HI.X R37, R21, UR9, R18, 0x4, P1 ;  /* 0x0000000915257c11 */ /* 0x000fca00088f2412 */
[----:B------:R-:W3:Y:S04]  /*0c50*/  LDG.E.64 R18, desc[UR6][R36.64] ;  /* 0x0000000624127981 */ /* 0x000ee8000c1e1b00 */
[----:B------:R-:W3:Y:S01]  /*0c60*/  LDG.E.64 R8, desc[UR6][R36.64+0x8] ;  /* 0x0000080624087981 */ /* 0x000ee2000c1e1b00 */
[----:B------:R-:W-:Y:S01]  /*0c70*/  DFMA R10, R32, R34, R10 ;  /* 0x00000022200a722b */ /* 0x000fe2000000000a */
[----:B------:R-:W-:-:S07]  /*0c80*/  VIADD R23, R23, 0x1 ;  /* 0x0000000117177836 */ /* 0x000fce0000000000 */
[----:B----4-:R-:W-:-:S08]  /*0c90*/  DFMA R10, R32, R10, R12 ;  /* 0x0000000a200a722b */ /* 0x010fd0000000000c */
[----:B------:R-:W-:-:S08]  /*0ca0*/  DFMA R10, R32, R10, R14 ;  /* 0x0000000a200a722b */ /* 0x000fd0000000000e */
[----:B------:R-:W-:Y:S02]  /*0cb0*/  DFMA R30, R10, R30, R30 ;  /* 0x0000001e0a1e722b */ /* 0x000fe4000000001e */
[----:B------:R-:W-:-:S10]  /*0cc0*/  DFMA R10, R32, R10, 1 ;  /* 0x3ff00000200a742b */ /* 0x000fd4000000000a */
[----:B------:R-:W-:Y:S02]  /*0cd0*/  FSEL R12, R10, R30, !P0 ;  /* 0x0000001e0a0c7208 */ /* 0x000fe40004000000 */
[----:B------:R-:W-:Y:S02]  /*0ce0*/  FSEL R13, R11, R31, !P0 ;  /* 0x0000001f0b0d7208 */ /* 0x000fe40004000000 */
[----:B------:R-:W-:-:S04]  /*0cf0*/  LOP3.LUT P0, RZ, R25, 0x2, RZ, 0xc0, !PT ;  /* 0x0000000219ff7812 */ /* 0x000fc8000780c0ff */
[----:B------:R-:W-:-:S10]  /*0d00*/  DADD R10, RZ, -R12 ;  /* 0x00000000ff0a7229 */ /* 0x000fd4000000080c */
[----:B------:R-:W-:Y:S02]  /*0d10*/  FSEL R10, R12, R10, !P0 ;  /* 0x0000000a0c0a7208 */ /* 0x000fe40004000000 */
[----:B------:R-:W-:Y:S02]  /*0d20*/  FSEL R11, R13, R11, !P0 ;  /* 0x0000000b0d0b7208 */ /* 0x000fe40004000000 */
[----:B------:R-:W-:-:S04]  /*0d30*/  ISETP.NE.AND P0, PT, R23, R20, PT ;  /* 0x000000141700720c */ /* 0x000fc80003f05270 */
[C---:B--2---:R-:W-:Y:S02]  /*0d40*/  DMUL R12, R10.reuse, R2 ;  /* 0x000000020a0c7228 */ /* 0x044fe40000000000 */
[----:B-----5:R-:W-:-:S06]  /*0d50*/  DMUL R10, R10, R6 ;  /* 0x000000060a0a7228 */ /* 0x020fcc0000000000 */
[C---:B------:R-:W-:Y:S02]  /*0d60*/  DFMA R12, R28.reuse, R6, -R12 ;  /* 0x000000061c0c722b */ /* 0x040fe4000000080c */
[----:B------:R-:W-:-:S06]  /*0d70*/  DFMA R10, R28, R2, R10 ;  /* 0x000000021c0a722b */ /* 0x000fcc000000000a */
[C-C-:B---3--:R-:W-:Y:S02]  /*0d80*/  DADD R2, R12.reuse, R18.reuse ;  /* 0x000000000c027229 */ /* 0x148fe40000000012 */
[----:B------:R-:W-:Y:S02]  /*0d90*/  DADD R12, -R12, R18 ;  /* 0x000000000c0c7229 */ /* 0x000fe40000000112 */
[C-C-:B------:R-:W-:Y:S02]  /*0da0*/  DADD R6, R10.reuse, R8.reuse ;  /* 0x000000000a067229 */ /* 0x140fe40000000008 */
[----:B------:R-:W-:Y:S01]  /*0db0*/  DADD R8, -R10, R8 ;  /* 0x000000000a087229 */ /* 0x000fe20000000108 */
[----:B------:R3:W-:Y:S04]  /*0dc0*/  STG.E.64 desc[UR6][R36.64], R2 ;  /* 0x0000000224007986 */ /* 0x0007e8000c101b06 */
[----:B------:R3:W-:Y:S04]  /*0dd0*/  STG.E.64 desc[UR6][R36.64+0x8], R6 ;  /* 0x0000080624007986 */ /* 0x0007e8000c101b06 */
[----:B------:R3:W-:Y:S04]  /*0de0*/  STG.E.64 desc[UR6][R4.64], R12 ;  /* 0x0000000c04007986 */ /* 0x0007e8000c101b06 */
[----:B------:R3:W-:Y:S01]  /*0df0*/  STG.E.64 desc[UR6][R4.64+0x8], R8 ;  /* 0x0000080804007986 */ /* 0x0007e2000c101b06 */
[----:B------:R-:W-:Y:S05]  /*0e00*/  @P0 BRA `(.L_x_15) ;  /* 0xfffffff000e80947 */ /* 0x000fea000383ffff */
.L_x_2:
[----:B-1----:R-:W-:Y:S05]  /*0e10*/  BSYNC.RECONVERGENT B0 ;  /* 0x0000000000007941 */ /* 0x002fea0003800200 */
.L_x_1:
[----:B------:R-:W0:Y:S01]  /*0e20*/  LDCU UR8, c[0x0][0x390] ;  /* 0x00007200ff0877ac */ /* 0x000e220008000800 */
[----:B------:R-:W-:Y:S02]  /*0e30*/  USHF.L.U32 UR5, UR4, 0x1, URZ ;  /* 0x0000000104057899 */ /* 0x000fe400080006ff */
[----:B0-----:R-:W-:-:S05]  /*0e40*/  UISETP.GE.AND UP0, UPT, UR4, UR8, UPT ;  /* 0x000000080400728c */ /* 0x001fca000bf06270 */
[----:B------:R-:W-:Y:S01]  /*0e50*/  UMOV UR4, UR5 ;  /* 0x0000000500047c82 */ /* 0x000fe20008000000 */
[----:B------:R-:W-:Y:S06]  /*0e60*/  BAR.SYNC.DEFER_BLOCKING 0x0 ;  /* 0x0000000000007b1d */ /* 0x000fec0000010000 */
[----:B------:R-:W-:Y:S05]  /*0e70*/  BRA.U !UP0, `(.L_x_16) ;  /* 0xfffffff108a07547 */ /* 0x000fea000b83ffff */
.L_x_0:
[----:B------:R-:W-:Y:S01]  /*0e80*/  BSSY.RECONVERGENT B0, `(.L_x_17) ;  /* 0x000000d000007945 */ /* 0x000fe20003800200 */
[----:B---3--:R-:W-:Y:S02]  /*0e90*/  IMAD.MOV.U32 R5, RZ, RZ, RZ ;  /* 0x000000ffff057224 */ /* 0x008fe400078e00ff */
[----:B------:R-:W-:-:S07]  /*0ea0*/  IMAD.MOV.U32 R0, RZ, RZ, R26 ;  /* 0x000000ffff007224 */ /* 0x000fce00078e001a */
.L_x_18:
        /* <DEDUP_REMOVED lines=11> */
.L_x_17:
[----:B------:R-:W0:Y:S08]  /*0f60*/  LDC.64 R2, c[0x0][0x380] ;  /* 0x0000e000ff027b82 */ /* 0x000e300000000a00 */
[----:B------:R-:W1:Y:S01]  /*0f70*/  LDC.64 R8, c[0x0][0x388] ;  /* 0x0000e200ff087b82 */ /* 0x000e620000000a00 */
[----:B0-----:R-:W-:-:S05]  /*0f80*/  IMAD.WIDE R2, R5, 0x10, R2 ;  /* 0x0000001005027825 */ /* 0x001fca00078e0202 */
[----:B------:R-:W2:Y:S04]  /*0f90*/  LDG.E.64 R4, desc[UR6][R2.64] ;  /* 0x0000000602047981 */ /* 0x000ea8000c1e1b00 */
[----:B------:R-:W3:Y:S01]  /*0fa0*/  LDG.E.64 R6, desc[UR6][R2.64+0x8] ;  /* 0x0000080602067981 */ /* 0x000ee2000c1e1b00 */
[----:B-1----:R-:W-:-:S05]  /*0fb0*/  IMAD.WIDE R26, R26, 0x10, R8 ;  /* 0x000000101a1a7825 */ /* 0x002fca00078e0208 */
[----:B--2---:R-:W-:Y:S04]  /*0fc0*/  STG.E.64 desc[UR6][R26.64], R4 ;  /* 0x000000041a007986 */ /* 0x004fe8000c101b06 */
[----:B---3--:R-:W-:Y:S01]  /*0fd0*/  STG.E.64 desc[UR6][R26.64+0x8], R6 ;  /* 0x000008061a007986 */ /* 0x008fe2000c101b06 */
[----:B------:R-:W-:Y:S05]  /*0fe0*/  EXIT ;  /* 0x000000000000794d */ /* 0x000fea0003800000 */
        .weak           $__internal_0_$__cuda_sm20_div_rn_f64_full
        .type           $__internal_0_$__cuda_sm20_div_rn_f64_full,@function
        .size           $__internal_0_$__cuda_sm20_div_rn_f64_full,($_Z3FFTP7ComplexS0_ii$__internal_trig_reduction_slowpathd - $__internal_0_$__cuda_sm20_div_rn_f64_full)
$__internal_0_$__cuda_sm20_div_rn_f64_full:
[C---:B------:R-:W-:Y:S01]  /*0ff0*/  FSETP.GEU.AND P0, PT, |R17|.reuse, 1.469367938527859385e-39, PT ;  /* 0x001000001100780b */ /* 0x040fe20003f0e200 */
[--C-:B------:R-:W-:Y:S01]  /*1000*/  IMAD.MOV.U32 R8, RZ, RZ, R16.reuse ;  /* 0x000000ffff087224 */ /* 0x100fe200078e0010 */
[----:B------:R-:W-:Y:S01]  /*1010*/  LOP3.LUT R2, R17, 0x800fffff, RZ, 0xc0, !PT ;  /* 0x800fffff11027812 */ /* 0x000fe200078ec0ff */
[----:B------:R-:W-:Y:S01]  /*1020*/  IMAD.MOV.U32 R9, RZ, RZ, R17 ;  /* 0x000000ffff097224 */ /* 0x000fe200078e0011 */
[C---:B------:R-:W-:Y:S01]  /*1030*/  FSETP.GEU.AND P2, PT, |R5|.reuse, 1.469367938527859385e-39, PT ;  /* 0x001000000500780b */ /* 0x040fe20003f4e200 */
[----:B------:R-:W-:Y:S01]  /*1040*/  IMAD.MOV.U32 R10, RZ, RZ, 0x1 ;  /* 0x00000001ff0a7424 */ /* 0x000fe200078e00ff */
[----:B------:R-:W-:Y:S01]  /*1050*/  LOP3.LUT R3, R2, 0x3ff00000, RZ, 0xfc, !PT ;  /* 0x3ff0000002037812 */ /* 0x000fe200078efcff */
[----:B------:R-:W-:Y:S01]  /*1060*/  IMAD.MOV.U32 R2, RZ, RZ, R16 ;  /* 0x000000ffff027224 */ /* 0x000fe200078e0010 */
[----:B------:R-:W-:Y:S01]  /*1070*/  LOP3.LUT R27, R5, 0x7ff00000, RZ, 0xc0, !PT ;  /* 0x7ff00000051b7812 */ /* 0x000fe200078ec0ff */
[----:B------:R-:W-:Y:S01]  /*1080*/  IMAD.MOV.U32 R25, RZ, RZ, 0x1ca00000 ;  /* 0x1ca00000ff197424 */ /* 0x000fe200078e00ff */
[----:B------:R-:W-:Y:S01]  /*1090*/  LOP3.LUT R30, R17, 0x7ff00000, RZ, 0xc0, !PT ;  /* 0x7ff00000111e7812 */ /* 0x000fe200078ec0ff */
[----:B------:R-:W-:Y:S02]  /*10a0*/  BSSY.RECONVERGENT B2, `(.L_x_19) ;  /* 0x000004e000027945 */ /* 0x000fe40003800200 */
[----:B------:R-:W-:Y:S01]  /*10b0*/  @!P0 DMUL R2, R8, 8.98846567431157953865e+307 ;  /* 0x7fe0000008028828 */ /* 0x000fe20000000000 */
[----:B------:R-:W-:Y:S01]  /*10c0*/  ISETP.GE.U32.AND P1, PT, R27, R30, PT ;  /* 0x0000001e1b00720c */ /* 0x000fe20003f26070 */
[----:B------:R-:W-:-:S02]  /*10d0*/  IMAD.MOV.U32 R29, RZ, RZ, R27 ;  /* 0x000000ffff1d7224 */ /* 0x000fc400078e001b */
[----:B------:R-:W-:Y:S02]  /*10e0*/  @!P2 LOP3.LUT R12, R9, 0x7ff00000, RZ, 0xc0, !PT ;  /* 0x7ff00000090ca812 */ /* 0x000fe400078ec0ff */
[----:B------:R-:W0:Y:S02]  /*10f0*/  MUFU.RCP64H R11, R3 ;  /* 0x00000003000b7308 */ /* 0x000e240000001800 */
[----:B------:R-:W-:Y:S02]  /*1100*/  @!P2 ISETP.GE.U32.AND P3, PT, R27, R12, PT ;  /* 0x0000000c1b00a20c */ /* 0x000fe40003f66070 */
[----:B------:R-:W-:Y:S02]  /*1110*/  @!P0 LOP3.LUT R30, R3, 0x7ff00000, RZ, 0xc0, !PT ;  /* 0x7ff00000031e8812 */ /* 0x000fe400078ec0ff */
[----:B------:R-:W-:-:S03]  /*1120*/  @!P2 SEL R13, R25, 0x63400000, !P3 ;  /* 0x63400000190da807 */ /* 0x000fc60005800000 */
[----:B------:R-:W-:Y:S01]  /*1130*/  VIADD R32, R30, 0xffffffff ;  /* 0xffffffff1e207836 */ /* 0x000fe20000000000 */
[----:B------:R-:W-:-:S04]  /*1140*/  @!P2 LOP3.LUT R14, R13, 0x80000000, R5, 0xf8, !PT ;  /* 0x800000000d0ea812 */ /* 0x000fc800078ef805 */
[----:B------:R-:W-:Y:S01]  /*1150*/  @!P2 LOP3.LUT R15, R14, 0x100000, RZ, 0xfc, !PT ;  /* 0x001000000e0fa812 */ /* 0x000fe200078efcff */
[----:B------:R-:W-:Y:S01]  /*1160*/  @!P2 IMAD.MOV.U32 R14, RZ, RZ, RZ ;  /* 0x000000ffff0ea224 */ /* 0x000fe200078e00ff */
[----:B0-----:R-:W-:-:S08]  /*1170*/  DFMA R6, R10, -R2, 1 ;  /* 0x3ff000000a06742b */ /* 0x001fd00000000802 */
[----:B------:R-:W-:-:S08]  /*1180*/  DFMA R6, R6, R6, R6 ;  /* 0x000000060606722b */ /* 0x000fd00000000006 */
[----:B------:R-:W-:Y:S01]  /*1190*/  DFMA R10, R10, R6, R10 ;  /* 0x000000060a0a722b */ /* 0x000fe2000000000a */
[----:B------:R-:W-:Y:S01]  /*11a0*/  SEL R7, R25, 0x63400000, !P1 ;  /* 0x6340000019077807 */ /* 0x000fe20004800000 */
[----:B------:R-:W-:-:S03]  /*11b0*/  IMAD.MOV.U32 R6, RZ, RZ, R4 ;  /* 0x000000ffff067224 */ /* 0x000fc600078e0004 */
[----:B------:R-:W-:-:S03]  /*11c0*/  LOP3.LUT R7, R7, 0x800fffff, R5, 0xf8, !PT ;  /* 0x800fffff07077812 */ /* 0x000fc600078ef805 */
[----:B------:R-:W-:-:S03]  /*11d0*/  DFMA R12, R10, -R2, 1 ;  /* 0x3ff000000a0c742b */ /* 0x000fc60000000802 */
[----:B------:R-:W-:-:S05]  /*11e0*/  @!P2 DFMA R6, R6, 2, -R14 ;  /* 0x400000000606a82b */ /* 0x000fca000000080e */
[----:B------:R-:W-:-:S05]  /*11f0*/  DFMA R12, R10, R12, R10 ;  /* 0x0000000c0a0c722b */ /* 0x000fca000000000a */
[----:B------:R-:W-:-:S03]  /*1200*/  @!P2 LOP3.LUT R29, R7, 0x7ff00000, RZ, 0xc0, !PT ;  /* 0x7ff00000071da812 */ /* 0x000fc600078ec0ff */
[----:B------:R-:W-:Y:S02]  /*1210*/  DMUL R10, R12, R6 ;  /* 0x000000060c0a7228 */ /* 0x000fe40000000000 */
[----:B------:R-:W-:-:S05]  /*1220*/  VIADD R31, R29, 0xffffffff ;  /* 0xffffffff1d1f7836 */ /* 0x000fca0000000000 */
[----:B------:R-:W-:Y:S01]  /*1230*/  ISETP.GT.U32.AND P0, PT, R31, 0x7feffffe, PT ;  /* 0x7feffffe1f00780c */ /* 0x000fe20003f04070 */
[----:B------:R-:W-:-:S03]  /*1240*/  DFMA R14, R10, -R2, R6 ;  /* 0x800000020a0e722b */ /* 0x000fc60000000006 */
[----:B------:R-:W-:-:S05]  /*1250*/  ISETP.GT.U32.OR P0, PT, R32, 0x7feffffe, P0 ;  /* 0x7feffffe2000780c */ /* 0x000fca0000704470 */
[----:B------:R-:W-:-:S08]  /*1260*/  DFMA R14, R12, R14, R10 ;  /* 0x0000000e0c0e722b */ /* 0x000fd0000000000a */
[----:B------:R-:W-:Y:S05]  /*1270*/  @P0 BRA `(.L_x_20) ;  /* 0x00000000006c0947 */ /* 0x000fea0003800000 */
[----:B------:R-:W-:-:S04]  /*1280*/  LOP3.LUT R10, R9, 0x7ff00000, RZ, 0xc0, !PT ;  /* 0x7ff00000090a7812 */ /* 0x000fc800078ec0ff */
[CC--:B------:R-:W-:Y:S02]  /*1290*/  VIADDMNMX R4, R27.reuse, -R10.reuse, 0xb9600000, !PT ;  /* 0xb96000001b047446 */ /* 0x0c0fe4000780090a */
[----:B------:R-:W-:Y:S02]  /*12a0*/  ISETP.GE.U32.AND P0, PT, R27, R10, PT ;  /* 0x0000000a1b00720c */ /* 0x000fe40003f06070 */
[----:B------:R-:W-:Y:S02]  /*12b0*/  VIMNMX R4, PT, PT, R4, 0x46a00000, PT ;  /* 0x46a0000004047848 */ /* 0x000fe40003fe0100 */
[----:B------:R-:W-:-:S05]  /*12c0*/  SEL R25, R25, 0x63400000, !P0 ;  /* 0x6340000019197807 */ /* 0x000fca0004000000 */
[----:B------:R-:W-:Y:S02]  /*12d0*/  IMAD.IADD R12, R4, 0x1, -R25 ;  /* 0x00000001040c7824 */ /* 0x000fe400078e0a19 */
[----:B------:R-:W-:Y:S02]  /*12e0*/  IMAD.MOV.U32 R4, RZ, RZ, RZ ;  /* 0x000000ffff047224 */ /* 0x000fe400078e00ff */
[----:B------:R-:W-:-:S06]  /*12f0*/  VIADD R5, R12, 0x7fe00000 ;  /* 0x7fe000000c057836 */ /* 0x000fcc0000000000 */
[----:B------:R-:W-:-:S10]  /*1300*/  DMUL R10, R14, R4 ;  /* 0x000000040e0a7228 */ /* 0x000fd40000000000 */
[----:B------:R-:W-:-:S13]  /*1310*/  FSETP.GTU.AND P0, PT, |R11|, 1.469367938527859385e-39, PT ;  /* 0x001000000b00780b */ /* 0x000fda0003f0c200 */
[----:B------:R-:W-:Y:S05]  /*1320*/  @P0 BRA `(.L_x_21) ;  /* 0x0000000000940947 */ /* 0x000fea0003800000 */
[----:B------:R-:W-:Y:S01]  /*1330*/  DFMA R2, R14, -R2, R6 ;  /* 0x800000020e02722b */ /* 0x000fe20000000006 */
[----:B------:R-:W-:-:S09]  /*1340*/  IMAD.MOV.U32 R4, RZ, RZ, RZ ;  /* 0x000000ffff047224 */ /* 0x000fd200078e00ff */
[C---:B------:R-:W-:Y:S02]  /*1350*/  FSETP.NEU.AND P0, PT, R3.reuse, RZ, PT ;  /* 0x000000ff0300720b */ /* 0x040fe40003f0d000 */
[----:B------:R-:W-:-:S04]  /*1360*/  LOP3.LUT R9, R3, 0x80000000, R9, 0x48, !PT ;  /* 0x8000000003097812 */ /* 0x000fc800078e4809 */
[----:B------:R-:W-:-:S07]  /*1370*/  LOP3.LUT R5, R9, R5, RZ, 0xfc, !PT ;  /* 0x0000000509057212 */ /* 0x000fce00078efcff */
[----:B------:R-:W-:Y:S05]  /*1380*/  @!P0 BRA `(.L_x_21) ;  /* 0x00000000007c8947 */ /* 0x000fea0003800000 */
[----:B------:R-:W-:Y:S01]  /*1390*/  IMAD.MOV R3, RZ, RZ, -R12 ;  /* 0x000000ffff037224 */ /* 0x000fe200078e0a0c */
[----:B------:R-:W-:Y:S01]  /*13a0*/  DMUL.RP R4, R14, R4 ;  /* 0x000000040e047228 */ /* 0x000fe20000008000 */
[----:B------:R-:W-:-:S06]  /*13b0*/  IMAD.MOV.U32 R2, RZ, RZ, RZ ;  /* 0x000000ffff027224 */ /* 0x000fcc00078e00ff */
[----:B------:R-:W-:-:S03]  /*13c0*/  DFMA R2, R10, -R2, R14 ;  /* 0x800000020a02722b */ /* 0x000fc6000000000e */
[----:B------:R-:W-:-:S03]  /*13d0*/  LOP3.LUT R9, R5, R9, RZ, 0x3c, !PT ;  /* 0x0000000905097212 */ /* 0x000fc600078e3cff */
[----:B------:R-:W-:-:S04]  /*13e0*/  IADD3 R2, PT, PT, -R12, -0x43300000, RZ ;  /* 0xbcd000000c027810 */ /* 0x000fc80007ffe1ff */
[----:B------:R-:W-:-:S04]  /*13f0*/  FSETP.NEU.AND P0, PT, |R3|, R2, PT ;  /* 0x000000020300720b */ /* 0x000fc80003f0d200 */
[----:B------:R-:W-:Y:S02]  /*1400*/  FSEL R10, R4, R10, !P0 ;  /* 0x0000000a040a7208 */ /* 0x000fe40004000000 */
[----:B------:R-:W-:Y:S01]  /*1410*/  FSEL R11, R9, R11, !P0 ;  /* 0x0000000b090b7208 */ /* 0x000fe20004000000 */
[----:B------:R-:W-:Y:S06]  /*1420*/  BRA `(.L_x_21) ;  /* 0x0000000000547947 */ /* 0x000fec0003800000 */
.L_x_20:
[----:B------:R-:W-:-:S14]  /*1430*/  DSETP.NAN.AND P0, PT, R4, R4, PT ;  /* 0x000000040400722a */ /* 0x000fdc0003f08000 */
[----:B------:R-:W-:Y:S05]  /*1440*/  @P0 BRA `(.L_x_22) ;  /* 0x0000000000440947 */ /* 0x000fea0003800000 */
[----:B------:R-:W-:-:S14]  /*1450*/  DSETP.NAN.AND P0, PT, R8, R8, PT ;  /* 0x000000080800722a */ /* 0x000fdc0003f08000 */
[----:B------:R-:W-:Y:S05]  /*1460*/  @P0 BRA `(.L_x_23) ;  /* 0x0000000000300947 */ /* 0x000fea0003800000 */
[----:B------:R-:W-:Y:S01]  /*1470*/  ISETP.NE.AND P0, PT, R29, R30, PT ;  /* 0x0000001e1d00720c */ /* 0x000fe20003f05270 */
[----:B------:R-:W-:Y:S02]  /*1480*/  IMAD.MOV.U32 R10, RZ, RZ, 0x0 ;  /* 0x00000000ff0a7424 */ /* 0x000fe400078e00ff */
[----:B------:R-:W-:-:S10]  /*1490*/  IMAD.MOV.U32 R11, RZ, RZ, -0x80000 ;  /* 0xfff80000ff0b7424 */ /* 0x000fd400078e00ff */
[----:B------:R-:W-:Y:S05]  /*14a0*/  @!P0 BRA `(.L_x_21) ;  /* 0x0000000000348947 */ /* 0x000fea0003800000 */
[----:B------:R-:W-:Y:S02]  /*14b0*/  ISETP.NE.AND P0, PT, R29, 0x7ff00000, PT ;  /* 0x7ff000001d00780c */ /* 0x000fe40003f05270 */
[----:B------:R-:W-:Y:S02]  /*14c0*/  LOP3.LUT R11, R5, 0x80000000, R9, 0x48, !PT ;  /* 0x80000000050b7812 */ /* 0x000fe400078e4809 */
[----:B------:R-:W-:-:S13]  /*14d0*/  ISETP.EQ.OR P0, PT, R30, RZ, !P0 ;  /* 0x000000ff1e00720c */ /* 0x000fda0004702670 */
[----:B------:R-:W-:Y:S01]  /*14e0*/  @P0 LOP3.LUT R2, R11, 0x7ff00000, RZ, 0xfc, !PT ;  /* 0x7ff000000b020812 */ /* 0x000fe200078efcff */
[----:B------:R-:W-:Y:S02]  /*14f0*/  @!P0 IMAD.MOV.U32 R10, RZ, RZ, RZ ;  /* 0x000000ffff0a8224 */ /* 0x000fe400078e00ff */
[----:B------:R-:W-:Y:S02]  /*1500*/  @P0 IMAD.MOV.U32 R10, RZ, RZ, RZ ;  /* 0x000000ffff0a0224 */ /* 0x000fe400078e00ff */
[----:B------:R-:W-:Y:S01]  /*1510*/  @P0 IMAD.MOV.U32 R11, RZ, RZ, R2 ;  /* 0x000000ffff0b0224 */ /* 0x000fe200078e0002 */
[----:B------:R-:W-:Y:S06]  /*1520*/  BRA `(.L_x_21) ;  /* 0x0000000000147947 */ /* 0x000fec0003800000 */
.L_x_23:
[----:B------:R-:W-:Y:S01]  /*1530*/  LOP3.LUT R11, R9, 0x80000, RZ, 0xfc, !PT ;  /* 0x00080000090b7812 */ /* 0x000fe200078efcff */
[----:B------:R-:W-:Y:S01]  /*1540*/  IMAD.MOV.U32 R10, RZ, RZ, R8 ;  /* 0x000000ffff0a7224 */ /* 0x000fe200078e0008 */
[----:B------:R-:W-:Y:S06]  /*1550*/  BRA `(.L_x_21) ;  /* 0x0000000000087947 */ /* 0x000fec0003800000 */
.L_x_22:
[----:B------:R-:W-:Y:S01]  /*1560*/  LOP3.LUT R11, R5, 0x80000, RZ, 0xfc, !PT ;  /* 0x00080000050b7812 */ /* 0x000fe200078efcff */
[----:B------:R-:W-:-:S07]  /*1570*/  IMAD.MOV.U32 R10, RZ, RZ, R4 ;  /* 0x000000ffff0a7224 */ /* 0x000fce00078e0004 */
.L_x_21:
[----:B------:R-:W-:Y:S05]  /*1580*/  BSYNC.RECONVERGENT B2 ;  /* 0x0000000000027941 */ /* 0x000fea0003800200 */
.L_x_19:
[----:B------:R-:W-:Y:S02]  /*1590*/  IMAD.MOV.U32 R29, RZ, RZ, 0x0 ;  /* 0x00000000ff1d7424 */ /* 0x000fe400078e00ff */
[----:B------:R-:W-:Y:S02]  /*15a0*/  IMAD.MOV.U32 R2, RZ, RZ, R10 ;  /* 0x000000ffff027224 */ /* 0x000fe400078e000a */
[----:B------:R-:W-:Y:S01]  /*15b0*/  IMAD.MOV.U32 R3, RZ, RZ, R11 ;  /* 0x000000ffff037224 */ /* 0x000fe200078e000b */
[----:B------:R-:W-:Y:S06]  /*15c0*/  RET.REL.NODEC R28 `(_Z3FFTP7ComplexS0_ii) ;  /* 0xffffffe81c8c7950 */ /* 0x000fec0003c3ffff */
        .type           $_Z3FFTP7ComplexS0_ii$__internal_trig_reduction_slowpathd,@function
        .size           $_Z3FFTP7ComplexS0_ii$__internal_trig_reduction_slowpathd,(.L_x_33 - $_Z3FFTP7ComplexS0_ii$__internal_trig_reduction_slowpathd)
$_Z3FFTP7ComplexS0_ii$__internal_trig_reduction_slowpathd:
[--C-:B------:R-:W-:Y:S01]  /*15d0*/  SHF.R.U32.HI R12, RZ, 0x14, R14.reuse ;  /* 0x00000014ff0c7819 */ /* 0x100fe2000001160e */
[----:B------:R-:W-:Y:S02]  /*15e0*/  IMAD.MOV.U32 R7, RZ, RZ, R14 ;  /* 0x000000ffff077224 */ /* 0x000fe400078e000e */
[----:B------:R-:W-:Y:S01]  /*15f0*/  IMAD.MOV.U32 R4, RZ, RZ, RZ ;  /* 0x000000ffff047224 */ /* 0x000fe200078e00ff */
[----:B------:R-:W-:-:S04]  /*1600*/  LOP3.LUT R5, R12, 0x7ff, RZ, 0xc0, !PT ;  /* 0x000007ff0c057812 */ /* 0x000fc800078ec0ff */
[----:B------:R-:W-:-:S13]  /*1610*/  ISETP.NE.AND P0, PT, R5, 0x7ff, PT ;  /* 0x000007ff0500780c */ /* 0x000fda0003f05270 */
[----:B------:R-:W-:Y:S05]  /*1620*/  @!P0 BRA `(.L_x_24) ;  /* 0x0000000800488947 */ /* 0x000fea0003800000 */
[----:B------:R-:W-:Y:S01]  /*1630*/  VIADD R4, R5, 0xfffffc00 ;  /* 0xfffffc0005047836 */ /* 0x000fe20000000000 */
[----:B------:R-:W-:Y:S01]  /*1640*/  BSSY.RECONVERGENT B3, `(.L_x_25) ;  /* 0x000002f000037945 */ /* 0x000fe20003800200 */
[----:B------:R-:W-:-:S03]  /*1650*/  CS2R R8, SRZ ;  /* 0x0000000000087805 */ /* 0x000fc6000001ff00 */
[----:B------:R-:W-:Y:S02]  /*1660*/  SHF.R.U32.HI R15, RZ, 0x6, R4 ;  /* 0x00000006ff0f7819 */ /* 0x000fe40000011604 */
[----:B------:R-:W-:Y:S02]  /*1670*/  ISETP.GE.U32.AND P0, PT, R4, 0x80, PT ;  /* 0x000000800400780c */ /* 0x000fe40003f06070 */
[C---:B------:R-:W-:Y:S02]  /*1680*/  IADD3 R10, PT, PT, -R15.reuse, 0x13, RZ ;  /* 0x000000130f0a7810 */ /* 0x040fe40007ffe1ff */
[----:B------:R-:W-:Y:S02]  /*1690*/  IADD3 R11, PT, PT, -R15, 0xf, RZ ;  /* 0x0000000f0f0b7810 */ /* 0x000fe40007ffe1ff */
[----:B------:R-:W-:-:S04]  /*16a0*/  SEL R10, R10, 0x12, P0 ;  /* 0x000000120a0a7807 */ /* 0x000fc80000000000 */
[----:B------:R-:W-:-:S13]  /*16b0*/  ISETP.GE.AND P0, PT, R11, R10, PT ;  /* 0x0000000a0b00720c */ /* 0x000fda0003f06270 */
[----:B------:R-:W-:Y:S05]  /*16c0*/  @P0 BRA `(.L_x_26) ;  /* 0x0000000000980947 */ /* 0x000fea0003800000 */
[----:B------:R-:W0:Y:S01]  /*16d0*/  LDC.64 R4, c[0x0][0x358] ;  /* 0x0000d600ff047b82 */ /* 0x000e220000000a00 */
[C---:B------:R-:W-:Y:S01]  /*16e0*/  SHF.L.U64.HI R31, R6.reuse, 0xb, R7 ;  /* 0x0000000b061f7819 */ /* 0x040fe20000010207 */
[----:B------:R-:W-:Y:S01]  /*16f0*/  BSSY.RECONVERGENT B4, `(.L_x_27) ;  /* 0x0000022000047945 */ /* 0x000fe20003800200 */
[----:B------:R-:W-:Y:S01]  /*1700*/  IMAD.SHL.U32 R13, R6, 0x800, RZ ;  /* 0x00000800060d7824 */ /* 0x000fe200078e00ff */
[----:B------:R-:W-:Y:S01]  /*1710*/  IADD3 R25, PT, PT, RZ, -R15, -R10 ;  /* 0x8000000fff197210 */ /* 0x000fe20007ffe80a */
[----:B------:R-:W-:Y:S01]  /*1720*/  IMAD.MOV.U32 R27, RZ, RZ, RZ ;  /* 0x000000ffff1b7224 */ /* 0x000fe200078e00ff */
[----:B------:R-:W-:Y:S02]  /*1730*/  CS2R R8, SRZ ;  /* 0x0000000000087805 */ /* 0x000fe4000001ff00 */
[----:B------:R-:W-:-:S07]  /*1740*/  LOP3.LUT R31, R31, 0x80000000, RZ, 0xfc, !PT ;  /* 0x800000001f1f7812 */ /* 0x000fce00078efcff */
.L_x_28:
[----:B------:R-:W1:Y:S01]  /*1750*/  LDC.64 R6, c[0x4][RZ] ;  /* 0x01000000ff067b82 */ /* 0x000e620000000a00 */
[----:B0-----:R-:W-:Y:S02]  /*1760*/  R2UR UR8, R4 ;  /* 0x00000000040872ca */ /* 0x001fe400000e0000 */
[----:B------:R-:W-:Y:S01]  /*1770*/  R2UR UR9, R5 ;  /* 0x00000000050972ca */ /* 0x000fe200000e0000 */
[----:B-1----:R-:W-:-:S12]  /*1780*/  IMAD.WIDE R6, R11, 0x8, R6 ;  /* 0x000000080b067825 */ /* 0x002fd800078e0206 */
[----:B------:R-:W2:Y:S01]  /*1790*/  LDG.E.64.CONSTANT R6, desc[UR8][R6.64] ;  /* 0x0000000806067981 */ /* 0x000ea2000c1e9b00 */
[----:B------:R-:W-:Y:S02]  /*17a0*/  VIADD R25, R25, 0x1 ;  /* 0x0000000119197836 */ /* 0x000fe40000000000 */
[----:B------:R-:W-:Y:S02]  /*17b0*/  VIADD R11, R11, 0x1 ;  /* 0x000000010b0b7836 */ /* 0x000fe40000000000 */
[----:B--2---:R-:W-:-:S04]  /*17c0*/  IMAD.WIDE.U32 R8, P2, R6, R13, R8 ;  /* 0x0000000d06087225 */ /* 0x004fc80007840008 */
[----:B------:R-:W-:Y:S02]  /*17d0*/  IMAD R33, R6, R31, RZ ;  /* 0x0000001f06217224 */ /* 0x000fe400078e02ff */
[CC--:B------:R-:W-:Y:S02]  /*17e0*/  IMAD R32, R7.reuse, R13.reuse, RZ ;  /* 0x0000000d07207224 */ /* 0x0c0fe400078e02ff */
[----:B------:R-:W-:Y:S01]  /*17f0*/  IMAD.HI.U32 R35, R7, R13, RZ ;  /* 0x0000000d07237227 */ /* 0x000fe200078e00ff */
[----:B------:R-:W-:-:S03]  /*1800*/  IADD3 R9, P0, PT, R33, R9, RZ ;  /* 0x0000000921097210 */ /* 0x000fc60007f1e0ff */
[----:B------:R-:W-:Y:S01]  /*1810*/  IMAD R33, R27, 0x8, R1 ;  /* 0x000000081b217824 */ /* 0x000fe200078e0201 */
[----:B------:R-:W-:Y:S01]  /*1820*/  IADD3 R9, P1, PT, R32, R9, RZ ;  /* 0x0000000920097210 */ /* 0x000fe20007f3e0ff */
[----:B------:R-:W-:-:S04]  /*1830*/  IMAD.HI.U32 R32, R6, R31, RZ ;  /* 0x0000001f06207227 */ /* 0x000fc800078e00ff */
[----:B------:R-:W-:Y:S01]  /*1840*/  IMAD.X R6, RZ, RZ, R32, P2 ;  /* 0x000000ffff067224 */ /* 0x000fe200010e0620 */
[----:B------:R0:W-:Y:S01]  /*1850*/  STL.64 [R33], R8 ;  /* 0x0000000821007387 */ /* 0x0001e20000100a00 */
[----:B------:R-:W-:-:S03]  /*1860*/  IMAD.HI.U32 R32, R7, R31, RZ ;  /* 0x0000001f07207227 */ /* 0x000fc600078e00ff */
[----:B------:R-:W-:Y:S01]  /*1870*/  IADD3.X R6, P0, PT, R35, R6, RZ, P0, !PT ;  /* 0x0000000623067210 */ /* 0x000fe2000071e4ff */
[----:B------:R-:W-:Y:S02]  /*1880*/  IMAD R7, R7, R31, RZ ;  /* 0x0000001f07077224 */ /* 0x000fe400078e02ff */
[----:B------:R-:W-:-:S03]  /*1890*/  VIADD R27, R27, 0x1 ;  /* 0x000000011b1b7836 */ /* 0x000fc60000000000 */
[----:B------:R-:W-:Y:S01]  /*18a0*/  IADD3.X R7, P1, PT, R7, R6, RZ, P1, !PT ;  /* 0x0000000607077210 */ /* 0x000fe20000f3e4ff */
[----:B------:R-:W-:Y:S01]  /*18b0*/  IMAD.X R6, RZ, RZ, R32, P0 ;  /* 0x000000ffff067224 */ /* 0x000fe200000e0620 */
[----:B------:R-:W-:-:S03]  /*18c0*/  ISETP.NE.AND P0, PT, R25, -0xf, PT ;  /* 0xfffffff11900780c */ /* 0x000fc60003f05270 */
[----:B------:R-:W-:Y:S02]  /*18d0*/  IMAD.X R6, RZ, RZ, R6, P1 ;  /* 0x000000ffff067224 */ /* 0x000fe400008e0606 */
[----:B0-----:R-:W-:Y:S02]  /*18e0*/  IMAD.MOV.U32 R8, RZ, RZ, R7 ;  /* 0x000000ffff087224 */ /* 0x001fe400078e0007 */
[----:B------:R-:W-:-:S06]  /*18f0*/  IMAD.MOV.U32 R9, RZ, RZ, R6 ;  /* 0x000000ffff097224 */ /* 0x000fcc00078e0006 */
[----:B------:R-:W-:Y:S05]  /*1900*/  @P0 BRA `(.L_x_28) ;  /* 0xfffffffc00900947 */ /* 0x000fea000383ffff */
[----:B------:R-:W-:Y:S05]  /*1910*/  BSYNC.RECONVERGENT B4 ;  /* 0x0000000000047941 */ /* 0x000fea0003800200 */
.L_x_27:
[----:B------:R-:W-:-:S07]  /*1920*/  IMAD.MOV.U32 R11, RZ, RZ, R10 ;  /* 0x000000ffff0b7224 */ /* 0x000fce00078e000a */
.L_x_26:
[----:B------:R-:W-:Y:S05]  /*1930*/  BSYNC.RECONVERGENT B3 ;  /* 0x0000000000037941 */ /* 0x000fea0003800200 */
.L_x_25:
[----:B------:R-:W-:Y:S01]  /*1940*/  LOP3.LUT P0, R31, R12, 0x3f, RZ, 0xc0, !PT ;  /* 0x0000003f0c1f7812 */ /* 0x000fe2000780c0ff */
[----:B------:R-:W-:-:S04]  /*1950*/  IMAD.IADD R4, R15, 0x1, R11 ;  /* 0x000000010f047824 */ /* 0x000fc800078e020b */
[----:B------:R-:W-:-:S05]  /*1960*/  IMAD.U32 R33, R4, 0x8, R1 ;  /* 0x0000000804217824 */ /* 0x000fca00078e0001 */
[----:B------:R0:W-:Y:S04]  /*1970*/  STL.64 [R33+-0x78], R8 ;  /* 0xffff880821007387 */ /* 0x0001e80000100a00 */
[----:B------:R-:W2:Y:S04]  /*1980*/  @P0 LDL.64 R12, [R1+0x8] ;  /* 0x00000800010c0983 */ /* 0x000ea80000100a00 */
[----:B------:R-:W3:Y:S04]  /*1990*/  LDL.64 R6, [R1+0x10] ;  /* 0x0000100001067983 */ /* 0x000ee80000100a00 */
[----:B------:R-:W4:Y:S01]  /*19a0*/  LDL.64 R4, [R1+0x18] ;  /* 0x0000180001047983 */ /* 0x000f220000100a00 */
[----:B------:R-:W-:Y:S01]  /*19b0*/  @P0 LOP3.LUT R10, R31, 0x3f, RZ, 0x3c, !PT ;  /* 0x0000003f1f0a0812 */ /* 0x000fe200078e3cff */
[----:B------:R-:W-:Y:S01]  /*19c0*/  BSSY.RECONVERGENT B3, `(.L_x_29) ;  /* 0x0000034000037945 */ /* 0x000fe20003800200 */
[----:B--2---:R-:W-:-:S02]  /*19d0*/  @P0 SHF.R.U64 R11, R12, 0x1, R13 ;  /* 0x000000010c0b0819 */ /* 0x004fc4000000120d */
[----:B------:R-:W-:Y:S02]  /*19e0*/  @P0 SHF.R.U32.HI R13, RZ, 0x1, R13 ;  /* 0x00000001ff0d0819 */ /* 0x000fe4000001160d */
[CC--:B---3--:R-:W-:Y:S02]  /*19f0*/  @P0 SHF.L.U32 R15, R6.reuse, R31.reuse, RZ ;  /* 0x0000001f060f0219 */ /* 0x0c8fe400000006ff */
[----:B0-----:R-:W-:Y:S02]  /*1a00*/  @P0 SHF.R.U64 R8, R11, R10, R13 ;  /* 0x0000000a0b080219 */ /* 0x001fe4000000120d */
[--C-:B------:R-:W-:Y:S02]  /*1a10*/  @P0 SHF.R.U32.HI R27, RZ, 0x1, R7.reuse ;  /* 0x00000001ff1b0819 */ /* 0x100fe40000011607 */
[C-C-:B------:R-:W-:Y:S02]  /*1a20*/  @P0 SHF.R.U64 R25, R6.reuse, 0x1, R7.reuse ;  /* 0x0000000106190819 */ /* 0x140fe40000001207 */
[----:B------:R-:W-:-:S02]  /*1a30*/  @P0 SHF.L.U64.HI R12, R6, R31, R7 ;  /* 0x0000001f060c0219 */ /* 0x000fc40000010207 */
[----:B------:R-:W-:Y:S02]  /*1a40*/  @P0 SHF.R.U32.HI R9, RZ, R10, R13 ;  /* 0x0000000aff090219 */ /* 0x000fe4000001160d */
[----:B------:R-:W-:Y:S02]  /*1a50*/  @P0 LOP3.LUT R6, R15, R8, RZ, 0xfc, !PT ;  /* 0x000000080f060212 */ /* 0x000fe400078efcff */
[----:B----4-:R-:W-:Y:S02]  /*1a60*/  @P0 SHF.L.U32 R11, R4, R31, RZ ;  /* 0x0000001f040b0219 */ /* 0x010fe400000006ff */
[----:B------:R-:W-:Y:S01]  /*1a70*/  @P0 SHF.R.U64 R32, R25, R10, R27 ;  /* 0x0000000a19200219 */ /* 0x000fe2000000121b */
[----:B------:R-:W-:Y:S01]  /*1a80*/  IMAD.SHL.U32 R8, R6, 0x4, RZ ;  /* 0x0000000406087824 */ /* 0x000fe200078e00ff */
[----:B------:R-:W-:Y:S02]  /*1a90*/  @P0 LOP3.LUT R7, R12, R9, RZ, 0xfc, !PT ;  /* 0x000000090c070212 */ /* 0x000fe400078efcff */
[----:B------:R-:W-:-:S02]  /*1aa0*/  @P0 SHF.L.U64.HI R31, R4, R31, R5 ;  /* 0x0000001f041f0219 */ /* 0x000fc40000010205 */
[----:B------:R-:W-:Y:S02]  /*1ab0*/  @P0 SHF.R.U32.HI R10, RZ, R10, R27 ;  /* 0x0000000aff0a0219 */ /* 0x000fe4000001161b */
[----:B------:R-:W-:Y:S02]  /*1ac0*/  @P0 LOP3.LUT R4, R11, R32, RZ, 0xfc, !PT ;  /* 0x000000200b040212 */ /* 0x000fe400078efcff */
[----:B------:R-:W-:Y:S02]  /*1ad0*/  SHF.L.U64.HI R6, R6, 0x2, R7 ;  /* 0x0000000206067819 */ /* 0x000fe40000010207 */
[----:B------:R-:W-:Y:S02]  /*1ae0*/  @P0 LOP3.LUT R5, R31, R10, RZ, 0xfc, !PT ;  /* 0x0000000a1f050212 */ /* 0x000fe400078efcff */
[----:B------:R-:W-:Y:S02]  /*1af0*/  SHF.L.W.U32.HI R7, R7, 0x2, R4 ;  /* 0x0000000207077819 */ /* 0x000fe40000010e04 */
[----:B------:R-:W-:-:S02]  /*1b00*/  IADD3 RZ, P0, PT, RZ, -R8, RZ ;  /* 0x80000008ffff7210 */ /* 0x000fc40007f1e0ff */
[----:B------:R-:W-:Y:S02]  /*1b10*/  LOP3.LUT R9, RZ, R6, RZ, 0x33, !PT ;  /* 0x00000006ff097212 */ /* 0x000fe400078e33ff */
[----:B------:R-:W-:Y:S02]  /*1b20*/  SHF.L.W.U32.HI R4, R4, 0x2, R5 ;  /* 0x0000000204047819 */ /* 0x000fe40000010e05 */
[----:B------:R-:W-:Y:S02]  /*1b30*/  LOP3.LUT R10, RZ, R7, RZ, 0x33, !PT ;  /* 0x00000007ff0a7212 */ /* 0x000fe400078e33ff */
[----:B------:R-:W-:Y:S02]  /*1b40*/  IADD3.X R9, P0, PT, RZ, R9, RZ, P0, !PT ;  /* 0x00000009ff097210 */ /* 0x000fe4000071e4ff */
[----:B------:R-:W-:Y:S02]  /*1b50*/  LOP3.LUT R11, RZ, R4, RZ, 0x33, !PT ;  /* 0x00000004ff0b7212 */ /* 0x000fe400078e33ff */
[----:B------:R-:W-:-:S02]  /*1b60*/  IADD3.X R10, P1, PT, RZ, R10, RZ, P0, !PT ;  /* 0x0000000aff0a7210 */ /* 0x000fc4000073e4ff */
[----:B------:R-:W-:-:S03]  /*1b70*/  ISETP.GT.U32.AND P2, PT, R7, -0x1, PT ;  /* 0xffffffff0700780c */ /* 0x000fc60003f44070 */
[----:B------:R-:W-:Y:S01]  /*1b80*/  IMAD.X R11, RZ, RZ, R11, P1 ;  /* 0x000000ffff0b7224 */ /* 0x000fe200008e060b */
[----:B------:R-:W-:-:S04]  /*1b90*/  ISETP.GT.AND.EX P0, PT, R4, -0x1, PT, P2 ;  /* 0xffffffff0400780c */ /* 0x000fc80003f04320 */
[----:B------:R-:W-:Y:S02]  /*1ba0*/  SEL R11, R4, R11, P0 ;  /* 0x0000000b040b7207 */ /* 0x000fe40000000000 */
[----:B------:R-:W-:Y:S02]  /*1bb0*/  SEL R12, R7, R10, P0 ;  /* 0x0000000a070c7207 */ /* 0x000fe40000000000 */
[----:B------:R-:W-:-:S04]  /*1bc0*/  ISETP.NE.U32.AND P1, PT, R11, RZ, PT ;  /* 0x000000ff0b00720c */ /* 0x000fc80003f25070 */
[----:B------:R-:W-:Y:S01]  /*1bd0*/  SEL R7, R12, R11, !P1 ;  /* 0x0000000b0c077207 */ /* 0x000fe20004800000 */
[----:B------:R-:W-:-:S05]  /*1be0*/  @!P0 IMAD.MOV R8, RZ, RZ, -R8 ;  /* 0x000000ffff088224 */ /* 0x000fca00078e0a08 */
[----:B------:R-:W0:Y:S02]  /*1bf0*/  FLO.U32 R7, R7 ;  /* 0x0000000700077300 */ /* 0x000e2400000e0000 */
[C---:B0-----:R-:W-:Y:S02]  /*1c00*/  IADD3 R13, PT, PT, -R7.reuse, 0x1f, RZ ;  /* 0x0000001f070d7810 */ /* 0x041fe40007ffe1ff */
[----:B------:R-:W-:-:S03]  /*1c10*/  IADD3 R10, PT, PT, -R7, 0x3f, RZ ;  /* 0x0000003f070a7810 */ /* 0x000fc60007ffe1ff */
[----:B------:R-:W-:Y:S01]  /*1c20*/  @P1 IMAD.MOV R10, RZ, RZ, R13 ;  /* 0x000000ffff0a1224 */ /* 0x000fe200078e020d */
[----:B------:R-:W-:-:S04]  /*1c30*/  SEL R13, R6, R9, P0 ;  /* 0x00000009060d7207 */ /* 0x000fc80000000000 */
[----:B------:R-:W-:-:S13]  /*1c40*/  ISETP.NE.AND P1, PT, R10, RZ, PT ;  /* 0x000000ff0a00720c */ /* 0x000fda0003f25270 */
[----:B------:R-:W-:Y:S05]  /*1c50*/  @!P1 BRA `(.L_x_30) ;  /* 0x0000000000289947 */ /* 0x000fea0003800000 */
[----:B------:R-:W-:Y:S02]  /*1c60*/  LOP3.LUT R7, R10, 0x3f, RZ, 0xc0, !PT ;  /* 0x0000003f0a077812 */ /* 0x000fe400078ec0ff */
[--C-:B------:R-:W-:Y:S02]  /*1c70*/  SHF.R.U64 R9, R8, 0x1, R13.reuse ;  /* 0x0000000108097819 */ /* 0x100fe4000000120d */
[----:B------:R-:W-:Y:S02]  /*1c80*/  SHF.R.U32.HI R13, RZ, 0x1, R13 ;  /* 0x00000001ff0d7819 */ /* 0x000fe4000001160d */
[----:B------:R-:W-:Y:S02]  /*1c90*/  LOP3.LUT R6, R10, 0x3f, RZ, 0xc, !PT ;  /* 0x0000003f0a067812 */ /* 0x000fe400078e0cff */
[CC--:B------:R-:W-:Y:S02]  /*1ca0*/  SHF.L.U64.HI R11, R12.reuse, R7.reuse, R11 ;  /* 0x000000070c0b7219 */ /* 0x0c0fe4000001020b */
[----:B------:R-:W-:-:S02]  /*1cb0*/  SHF.L.U32 R7, R12, R7, RZ ;  /* 0x000000070c077219 */ /* 0x000fc400000006ff */
[-CC-:B------:R-:W-:Y:S02]  /*1cc0*/  SHF.R.U64 R12, R9, R6.reuse, R13.reuse ;  /* 0x00000006090c7219 */ /* 0x180fe4000000120d */
[----:B------:R-:W-:Y:S02]  /*1cd0*/  SHF.R.U32.HI R6, RZ, R6, R13 ;  /* 0x00000006ff067219 */ /* 0x000fe4000001160d */
[----:B------:R-:W-:Y:S02]  /*1ce0*/  LOP3.LUT R12, R7, R12, RZ, 0xfc, !PT ;  /* 0x0000000c070c7212 */ /* 0x000fe400078efcff */
[----:B------:R-:W-:-:S07]  /*1cf0*/  LOP3.LUT R11, R11, R6, RZ, 0xfc, !PT ;  /* 0x000000060b0b7212 */ /* 0x000fce00078efcff */
.L_x_30:
[----:B------:R-:W-:Y:S05]  /*1d00*/  BSYNC.RECONVERGENT B3 ;  /* 0x0000000000037941 */ /* 0x000fea0003800200 */
.L_x_29:
[----:B------:R-:W-:-:S04]  /*1d10*/  IMAD.WIDE.U32 R8, R12, 0x2168c235, RZ ;  /* 0x2168c2350c087825 */ /* 0x000fc800078e00ff */
[----:B------:R-:W-:Y:S01]  /*1d20*/  IMAD.MOV.U32 R6, RZ, RZ, R9 ;  /* 0x000000ffff067224 */ /* 0x000fe200078e0009 */
[----:B------:R-:W-:Y:S01]  /*1d30*/  IADD3 RZ, P1, PT, R8, R8, RZ ;  /* 0x0000000808ff7210 */ /* 0x000fe20007f3e0ff */
[----:B------:R-:W-:Y:S02]  /*1d40*/  IMAD.MOV.U32 R7, RZ, RZ, RZ ;  /* 0x000000ffff077224 */ /* 0x000fe400078e00ff */
[----:B------:R-:W-:-:S04]  /*1d50*/  IMAD.HI.U32 R9, R11, -0x36f0255e, RZ ;  /* 0xc90fdaa20b097827 */ /* 0x000fc800078e00ff */
[----:B------:R-:W-:-:S04]  /*1d60*/  IMAD.WIDE.U32 R6, R12, -0x36f0255e, R6 ;  /* 0xc90fdaa20c067825 */ /* 0x000fc800078e0006 */
[----:B------:R-:W-:-:S04]  /*1d70*/  IMAD.WIDE.U32 R6, P2, R11, 0x2168c235, R6 ;  /* 0x2168c2350b067825 */ /* 0x000fc80007840006 */
[----:B------:R-:W-:Y:S01]  /*1d80*/  IMAD R11, R11, -0x36f0255e, RZ ;  /* 0xc90fdaa20b0b7824 */ /* 0x000fe200078e02ff */
[----:B------:R-:W-:Y:S01]  /*1d90*/  IADD3.X RZ, P1, PT, R6, R6, RZ, P1, !PT ;  /* 0x0000000606ff7210 */ /* 0x000fe20000f3e4ff */
[----:B------:R-:W-:-:S03]  /*1da0*/  IMAD.X R8, RZ, RZ, R9, P2 ;  /* 0x000000ffff087224 */ /* 0x000fc600010e0609 */
[----:B------:R-:W-:-:S04]  /*1db0*/  IADD3 R7, P2, PT, R11, R7, RZ ;  /* 0x000000070b077210 */ /* 0x000fc80007f5e0ff */
[C---:B------:R-:W-:Y:S01]  /*1dc0*/  ISETP.GT.U32.AND P3, PT, R7.reuse, RZ, PT ;  /* 0x000000ff0700720c */ /* 0x040fe20003f64070 */
[----:B------:R-:W-:Y:S01]  /*1dd0*/  IMAD.X R8, RZ, RZ, R8, P2 ;  /* 0x000000ffff087224 */ /* 0x000fe200010e0608 */
[----:B------:R-:W-:-:S04]  /*1de0*/  IADD3.X R6, P2, PT, R7, R7, RZ, P1, !PT ;  /* 0x0000000707067210 */ /* 0x000fc80000f5e4ff */
[C---:B------:R-:W-:Y:S01]  /*1df0*/  ISETP.GT.AND.EX P1, PT, R8.reuse, RZ, PT, P3 ;  /* 0x000000ff0800720c */ /* 0x040fe20003f24330 */
[----:B------:R-:W-:-:S03]  /*1e00*/  IMAD.X R9, R8, 0x1, R8, P2 ;  /* 0x0000000108097824 */ /* 0x000fc600010e0608 */
[----:B------:R-:W-:Y:S02]  /*1e10*/  SEL R6, R6, R7, P1 ;  /* 0x0000000706067207 */ /* 0x000fe40000800000 */
[----:B------:R-:W-:Y:S02]  /*1e20*/  SEL R9, R9, R8, P1 ;  /* 0x0000000809097207 */ /* 0x000fe40000800000 */
[----:B------:R-:W-:Y:S02]  /*1e30*/  IADD3 R6, P2, PT, R6, 0x1, RZ ;  /* 0x0000000106067810 */ /* 0x000fe40007f5e0ff */
[----:B------:R-:W-:Y:S02]  /*1e40*/  SEL R11, RZ, 0xffffffff, !P1 ;  /* 0xffffffffff0b7807 */ /* 0x000fe40004800000 */
[----:B------:R-:W-:Y:S01]  /*1e50*/  LOP3.LUT P1, R7, R14, 0x80000000, RZ, 0xc0, !PT ;  /* 0x800000000e077812 */ /* 0x000fe2000782c0ff */
[----:B------:R-:W-:Y:S02]  /*1e60*/  IMAD.X R9, RZ, RZ, R9, P2 ;  /* 0x000000ffff097224 */ /* 0x000fe400010e0609 */
[----:B------:R-:W-:Y:S01]  /*1e70*/  IMAD.IADD R8, R11, 0x1, -R10 ;  /* 0x000000010b087824 */ /* 0x000fe200078e0a0a */
[----:B------:R-:W-:-:S02]  /*1e80*/  SHF.R.U32.HI R11, RZ, 0x1e, R5 ;  /* 0x0000001eff0b7819 */ /* 0x000fc40000011605 */
[----:B------:R-:W-:Y:S01]  /*1e90*/  SHF.R.U64 R6, R6, 0xa, R9 ;  /* 0x0000000a06067819 */ /* 0x000fe20000001209 */
[----:B------:R-:W-:Y:S01]  /*1ea0*/  IMAD.SHL.U32 R8, R8, 0x100000, RZ ;  /* 0x0010000008087824 */ /* 0x000fe200078e00ff */
[----:B------:R-:W-:Y:S02]  /*1eb0*/  LEA.HI R4, R4, R11, RZ, 0x1 ;  /* 0x0000000b04047211 */ /* 0x000fe400078f08ff */
[----:B------:R-:W-:Y:S02]  /*1ec0*/  IADD3 R6, P2, PT, R6, 0x1, RZ ;  /* 0x0000000106067810 */ /* 0x000fe40007f5e0ff */
[----:B------:R-:W-:Y:S01]  /*1ed0*/  @!P0 LOP3.LUT R7, R7, 0x80000000, RZ, 0x3c, !PT ;  /* 0x8000000007078812 */ /* 0x000fe200078e3cff */
[----:B------:R-:W-:Y:S01]  /*1ee0*/  @P1 IMAD.MOV R4, RZ, RZ, -R4 ;  /* 0x000000ffff041224 */ /* 0x000fe200078e0a04 */
[----:B------:R-:W-:-:S04]  /*1ef0*/  LEA.HI.X R9, R9, RZ, RZ, 0x16, P2 ;  /* 0x000000ff09097211 */ /* 0x000fc800010fb4ff */
[--C-:B------:R-:W-:Y:S02]  /*1f00*/  SHF.R.U64 R6, R6, 0x1, R9.reuse ;  /* 0x0000000106067819 */ /* 0x100fe40000001209 */
[----:B------:R-:W-:Y:S02]  /*1f10*/  SHF.R.U32.HI R5, RZ, 0x1, R9 ;  /* 0x00000001ff057819 */ /* 0x000fe40000011609 */
[----:B------:R-:W-:-:S04]  /*1f20*/  IADD3 R6, P2, P3, RZ, RZ, R6 ;  /* 0x000000ffff067210 */ /* 0x000fc80007b5e006 */
[----:B------:R-:W-:-:S04]  /*1f30*/  IADD3.X R8, PT, PT, R8, 0x3fe00000, R5, P2, P3 ;  /* 0x3fe0000008087810 */ /* 0x000fc800017e6405 */
[----:B------:R-:W-:-:S07]  /*1f40*/  LOP3.LUT R7, R8, R7, RZ, 0xfc, !PT ;  /* 0x0000000708077212 */ /* 0x000fce00078efcff */
.L_x_24:
[----:B------:R-:W-:-:S04]  /*1f50*/  IMAD.MOV.U32 R31, RZ, RZ, 0x0 ;  /* 0x00000000ff1f7424 */ /* 0x000fc800078e00ff */
[----:B------:R-:W-:Y:S05]  /*1f60*/  RET.REL.NODEC R30 `(_Z3FFTP7ComplexS0_ii) ;  /* 0xffffffe01e247950 */ /* 0x000fea0003c3ffff */
.L_x_31:
[----:B------:R-:W-:-:S00]  /*1f70*/  BRA `(.L_x_31) ;  /* 0xfffffffc00fc7947 */ /* 0x000fc0000383ffff */
[----:B------:R-:W-:-:S00]  /*1f80*/  NOP ;  /* 0x0000000000007918 */ /* 0x000fc00000000000 */
[----:B------:R-:W-:-:S00]  /*1f90*/  NOP ;  /* 0x0000000000007918 */ /* 0x000fc00000000000 */
[----:B------:R-:W-:-:S00]  /*1fa0*/  NOP ;  /* 0x0000000000007918 */ /* 0x000fc00000000000 */
[----:B------:R-:W-:-:S00]  /*1fb0*/  NOP ;  /* 0x0000000000007918 */ /* 0x000fc00000000000 */
[----:B------:R-:W-:-:S00]  /*1fc0*/  NOP ;  /* 0x0000000000007918 */ /* 0x000fc00000000000 */
[----:B------:R-:W-:-:S00]  /*1fd0*/  NOP ;  /* 0x0000000000007918 */ /* 0x000fc00000000000 */
[----:B------:R-:W-:-:S00]  /*1fe0*/  NOP ;  /* 0x0000000000007918 */ /* 0x000fc00000000000 */
[----:B------:R-:W-:-:S00]  /*1ff0*/  NOP ;  /* 0x0000000000007918 */ /* 0x000fc00000000000 */
.L_x_33:


//--------------------- .nv.global.init           --------------------------
	.section	.nv.global.init,"aw",@progbits
	.align	16
.nv.global.init:
	.type		__cudart_sin_cos_coeffs,@object
	.size		__cudart_sin_cos_coeffs,(__cudart_i2opi_d - __cudart_sin_cos_coeffs)
__cudart_sin_cos_coeffs:
        /*0000*/ 	.byte	0x46, 0xd2, 0xb0, 0x2c, 0xf1, 0xe5, 0x5a, 0xbe, 0x92, 0xe3, 0xac, 0x69, 0xe3, 0x1d, 0xc7, 0x3e
        /*0010*/ 	.byte	0xa1, 0x62, 0xdb, 0x19, 0xa0, 0x01, 0x2a, 0xbf, 0x18, 0x08, 0x11, 0x11, 0x11, 0x11, 0x81, 0x3f
        /*0020*/ 	.byte	0x54, 0x55, 0x55, 0x55, 0x55, 0x55, 0xc5, 0xbf, 0x00, 0x00, 0x00, 0x00, 0x00, 0x00, 0x00, 0x00
        /*0030*/ 	.byte	0x00, 0x00, 0x00, 0x00, 0x00, 0x00, 0x00, 0x00, 0x64, 0x81, 0xfd, 0x20, 0x83, 0xff, 0xa8, 0xbd
        /*0040*/ 	.byte	0x28, 0x85, 0xef, 0xc1, 0xa7, 0xee, 0x21, 0x3e, 0xd9, 0xe6, 0x06, 0x8e, 0x4f, 0x7e, 0x92, 0xbe
        /*0050*/ 	.byte	0xe9, 0xbc, 0xdd, 0x19, 0xa0, 0x01, 0xfa, 0x3e, 0x47, 0x5d, 0xc1, 0x16, 0x6c, 0xc1, 0x56, 0xbf
        /*0060*/ 	.byte	0x51, 0x55, 0x55, 0x55, 0x55, 0x55, 0xa5, 0x3f, 0x00, 0x00, 0x00, 0x00, 0x00, 0x00, 0xe0, 0xbf
        /*0070*/ 	.byte	0x00, 0x00, 0x00, 0x00, 0x00, 0x00, 0xf0, 0x3f, 0x00, 0x00, 0x00, 0x00, 0x00, 0x00, 0x00, 0x00
	.type		__cudart_i2opi_d,@object
	.size		__cudart_i2opi_d,(.L_0 - __cudart_i2opi_d)
__cudart_i2opi_d:
        /* <DEDUP_REMOVED lines=9> */
.L_0:


//--------------------- .nv.shared.reserved.0     --------------------------
	.section	.nv.shared.reserved.0,"aw",@nobits
	.weak		__nv_reservedSMEM_offset_0_alias
	.size		__nv_reservedSMEM_offset_0_alias, 0, 64
	.other		__nv_reservedSMEM_offset_0_alias,@"STO_CUDA_RESERVED_SHARED STV_DEFAULT"
__nv_reservedSMEM_offset_0_alias:
	.zero		0
	.zero		64


//--------------------- .nv.constant0._Z3FFTP7ComplexS0_ii --------------------------
	.section	.nv.constant0._Z3FFTP7ComplexS0_ii,"a",@progbits
	.sectionflags	@""
	.align	4
.nv.constant0._Z3FFTP7ComplexS0_ii:
	.zero		920


//--------------------- SYMBOLS --------------------------

	.type		.nv.reservedSmem.offset0,@object
	.size		.nv.reservedSmem.offset0,0x4
